	.target	sm_90a

	.elftype	@"ET_EXEC"


//--------------------- .note.nv.tkinfo           --------------------------
	.section	.note.nv.tkinfo,"",@"SHT_NOTE"
	.sectionflags	@"SHF_NOTE_NV_TKINFO"
	.tkinfo
        /*0018*/ 	.word	0x00000002
        /*0030*/ 	.string	""
        /*0030*/ 	.string	"ptxas"
        /*0030*/ 	.string	"Cuda compilation tools, release 13.0, V13.0.88"
        /*0030*/ 	.string	"Build cuda_13.0.r13.0/compiler.36424714_0"
        /*0030*/ 	.string	"-arch sm_90a -m 64 "



//--------------------- .note.nv.cuinfo           --------------------------
	.section	.note.nv.cuinfo,"",@"SHT_NOTE"
	.sectionflags	@"SHF_NOTE_NV_CUINFO"
        /*0018*/ 	.short	0x0002
        /*001a*/ 	.short	0x005a
        /*001c*/ 	.short	0x0082
	.zero		2


//--------------------- .nv.info                  --------------------------
	.section	.nv.info,"",@"SHT_CUDA_INFO"
	.align	4


	//----- nvinfo : EIATTR_REGCOUNT
	.align		4
        /*0000*/ 	.byte	0x04, 0x2f
        /*0002*/ 	.short	(.L_15 - .L_14)
	.align		4
.L_14:
        /*0004*/ 	.word	index@(_ZN7cutlass13device_kernelINS_4gemm6kernel13GemmUniversalIN4cute5tupleIJiiiiEEENS1_10collective13CollectiveMmaINS1_34MainloopSm90TmaGmmaWarpSpecializedILi50ENS5_IJNS4_1CILi1EEESB_SB_EEENS1_32KernelTmaWarpSpecializedPingpongEEENS5_IJNSA_ILi64EEENSA_ILi80EEENSA_ILi32EEEEEEaNS5_IJlSB_lEEEaSJ_NS4_8TiledMMAINS4_8MMA_AtomIJNS4_4SM904GMMA26MMA_64x16x32_S32S8S8_SS_TNEEEENS4_6LayoutISC_NS5_IJNSA_ILi0EEESR_SR_EEEEENS5_IJNS4_10UnderscoreESU_SU_EEEEENS4_13SM90_TMA_LOADENS4_14ComposedLayoutINS4_7SwizzleILi1ELi4ELi3EEENS4_18smem_ptr_flag_bitsILi8EEENSQ_INS5_IJNSA_ILi8EEESH_EEENS5_IJSH_SB_EEEEEEEvNS4_8identityESX_S17_vS18_EENS_8epilogue10collective6detail29Sm90TmaWarpSpecializedAdapterINS1B_15DefaultEpilogueIaSJ_SJ_NS1A_6thread17LinearCombinationIaLi1EiiLNS1F_9ScaleType4KindE0ELNS_15FloatRoundStyleE2EaEENS1_15EpilogueDefaultEEEEEvvEEEEvNT_6ParamsE)
        /*0008*/ 	.word	0x000000a8


	//----- nvinfo : EIATTR_FRAME_SIZE
	.align		4
.L_15:
        /*000c*/ 	.byte	0x04, 0x11
        /*000e*/ 	.short	(.L_17 - .L_16)
	.align		4
.L_16:
        /*0010*/ 	.word	index@(_ZN7cutlass13device_kernelINS_4gemm6kernel13GemmUniversalIN4cute5tupleIJiiiiEEENS1_10collective13CollectiveMmaINS1_34MainloopSm90TmaGmmaWarpSpecializedILi50ENS5_IJNS4_1CILi1EEESB_SB_EEENS1_32KernelTmaWarpSpecializedPingpongEEENS5_IJNSA_ILi64EEENSA_ILi80EEENSA_ILi32EEEEEEaNS5_IJlSB_lEEEaSJ_NS4_8TiledMMAINS4_8MMA_AtomIJNS4_4SM904GMMA26MMA_64x16x32_S32S8S8_SS_TNEEEENS4_6LayoutISC_NS5_IJNSA_ILi0EEESR_SR_EEEEENS5_IJNS4_10UnderscoreESU_SU_EEEEENS4_13SM90_TMA_LOADENS4_14ComposedLayoutINS4_7SwizzleILi1ELi4ELi3EEENS4_18smem_ptr_flag_bitsILi8EEENSQ_INS5_IJNSA_ILi8EEESH_EEENS5_IJSH_SB_EEEEEEEvNS4_8identityESX_S17_vS18_EENS_8epilogue10collective6detail29Sm90TmaWarpSpecializedAdapterINS1B_15DefaultEpilogueIaSJ_SJ_NS1A_6thread17LinearCombinationIaLi1EiiLNS1F_9ScaleType4KindE0ELNS_15FloatRoundStyleE2EaEENS1_15EpilogueDefaultEEEEEvvEEEEvNT_6ParamsE)
        /*0014*/ 	.word	0x00000008


	//----- nvinfo : EIATTR_MIN_STACK_SIZE
	.align		4
.L_17:
        /*0018*/ 	.byte	0x04, 0x12
        /*001a*/ 	.short	(.L_19 - .L_18)
	.align		4
.L_18:
        /*001c*/ 	.word	index@(_ZN7cutlass13device_kernelINS_4gemm6kernel13GemmUniversalIN4cute5tupleIJiiiiEEENS1_10collective13CollectiveMmaINS1_34MainloopSm90TmaGmmaWarpSpecializedILi50ENS5_IJNS4_1CILi1EEESB_SB_EEENS1_32KernelTmaWarpSpecializedPingpongEEENS5_IJNSA_ILi64EEENSA_ILi80EEENSA_ILi32EEEEEEaNS5_IJlSB_lEEEaSJ_NS4_8TiledMMAINS4_8MMA_AtomIJNS4_4SM904GMMA26MMA_64x16x32_S32S8S8_SS_TNEEEENS4_6LayoutISC_NS5_IJNSA_ILi0EEESR_SR_EEEEENS5_IJNS4_10UnderscoreESU_SU_EEEEENS4_13SM90_TMA_LOADENS4_14ComposedLayoutINS4_7SwizzleILi1ELi4ELi3EEENS4_18smem_ptr_flag_bitsILi8EEENSQ_INS5_IJNSA_ILi8EEESH_EEENS5_IJSH_SB_EEEEEEEvNS4_8identityESX_S17_vS18_EENS_8epilogue10collective6detail29Sm90TmaWarpSpecializedAdapterINS1B_15DefaultEpilogueIaSJ_SJ_NS1A_6thread17LinearCombinationIaLi1EiiLNS1F_9ScaleType4KindE0ELNS_15FloatRoundStyleE2EaEENS1_15EpilogueDefaultEEEEEvvEEEEvNT_6ParamsE)
        /*0020*/ 	.word	0x00000008
.L_19:


//--------------------- .nv.compat                --------------------------
	.section	.nv.compat,"",@"SHT_CUDA_COMPAT_INFO"
	.align	4
        /*0000*/ 	.byte	0x02, 0x09, 0x01, 0x00, 0x02, 0x02, 0x04, 0x00, 0x02, 0x05, 0x05, 0x00, 0x03, 0x07, 0x01, 0x01
        /*0010*/ 	.byte	0x02, 0x03, 0x01, 0x00, 0x02, 0x06, 0x01, 0x00, 0x04, 0x0b, 0x08, 0x00, 0x00, 0x00, 0x00, 0x00
        /*0020*/ 	.byte	0x00, 0x00, 0x00, 0x00


//--------------------- .nv.info._ZN7cutlass13device_kernelINS_4gemm6kernel13GemmUniversalIN4cute5tupleIJiiiiEEENS1_10collective13CollectiveMmaINS1_34MainloopSm90TmaGmmaWarpSpecializedILi50ENS5_IJNS4_1CILi1EEESB_SB_EEENS1_32KernelTmaWarpSpecializedPingpongEEENS5_IJNSA_ILi64EEENSA_ILi80EEENSA_ILi32EEEEEEaNS5_IJlSB_lEEEaSJ_NS4_8TiledMMAINS4_8MMA_AtomIJNS4_4SM904GMMA26MMA_64x16x32_S32S8S8_SS_TNEEEENS4_6LayoutISC_NS5_IJNSA_ILi0EEESR_SR_EEEEENS5_IJNS4_10UnderscoreESU_SU_EEEEENS4_13SM90_TMA_LOADENS4_14ComposedLayoutINS4_7SwizzleILi1ELi4ELi3EEENS4_18smem_ptr_flag_bitsILi8EEENSQ_INS5_IJNSA_ILi8EEESH_EEENS5_IJSH_SB_EEEEEEEvNS4_8identityESX_S17_vS18_EENS_8epilogue10collective6detail29Sm90TmaWarpSpecializedAdapterINS1B_15DefaultEpilogueIaSJ_SJ_NS1A_6thread17LinearCombinationIaLi1EiiLNS1F_9ScaleType4KindE0ELNS_15FloatRoundStyleE2EaEENS1_15EpilogueDefaultEEEEEvvEEEEvNT_6ParamsE --------------------------
	.section	.nv.info._ZN7cutlass13device_kernelINS_4gemm6kernel13GemmUniversalIN4cute5tupleIJiiiiEEENS1_10collective13CollectiveMmaINS1_34MainloopSm90TmaGmmaWarpSpecializedILi50ENS5_IJNS4_1CILi1EEESB_SB_EEENS1_32KernelTmaWarpSpecializedPingpongEEENS5_IJNSA_ILi64EEENSA_ILi80EEENSA_ILi32EEEEEEaNS5_IJlSB_lEEEaSJ_NS4_8TiledMMAINS4_8MMA_AtomIJNS4_4SM904GMMA26MMA_64x16x32_S32S8S8_SS_TNEEEENS4_6LayoutISC_NS5_IJNSA_ILi0EEESR_SR_EEEEENS5_IJNS4_10UnderscoreESU_SU_EEEEENS4_13SM90_TMA_LOADENS4_14ComposedLayoutINS4_7SwizzleILi1ELi4ELi3EEENS4_18smem_ptr_flag_bitsILi8EEENSQ_INS5_IJNSA_ILi8EEESH_EEENS5_IJSH_SB_EEEEEEEvNS4_8identityESX_S17_vS18_EENS_8epilogue10collective6detail29Sm90TmaWarpSpecializedAdapterINS1B_15DefaultEpilogueIaSJ_SJ_NS1A_6thread17LinearCombinationIaLi1EiiLNS1F_9ScaleType4KindE0ELNS_15FloatRoundStyleE2EaEENS1_15EpilogueDefaultEEEEEvvEEEEvNT_6ParamsE,"",@"SHT_CUDA_INFO"
	.sectionflags	@""
	.align	4


	//----- nvinfo : EIATTR_CUDA_API_VERSION
	.align		4
        /*0000*/ 	.byte	0x04, 0x37
        /*0002*/ 	.short	(.L_21 - .L_20)
.L_20:
        /*0004*/ 	.word	0x00000082


	//----- nvinfo : EIATTR_KPARAM_INFO
	.align		4
.L_21:
        /*0008*/ 	.byte	0x04, 0x17
        /*000a*/ 	.short	(.L_23 - .L_22)
.L_22:
        /*000c*/ 	.word	0x00000000
        /*0010*/ 	.short	0x0000
        /*0012*/ 	.short	0x0070
        /*0014*/ 	.byte	0x00, 0xf0, 0x01, 0x10


	//----- nvinfo : EIATTR_SPARSE_MMA_MASK
	.align		4
.L_23:
        /*0018*/ 	.byte	0x03, 0x50
        /*001a*/ 	.short	0x0000


	//----- nvinfo : EIATTR_MAXREG_COUNT
	.align		4
        /*001c*/ 	.byte	0x03, 0x1b
        /*001e*/ 	.short	0x00a8


	//----- nvinfo : EIATTR_NUM_BARRIERS
	.align		4
        /*0020*/ 	.byte	0x02, 0x4c
        /*0022*/ 	.byte	0x01
	.zero		1


	//----- nvinfo : EIATTR_EXTERNS
	.align		4
        /*0024*/ 	.byte	0x04, 0x0f
        /*0026*/ 	.short	(.L_25 - .L_24)


	//   ....[0]....
	.align		4
.L_24:
        /*0028*/ 	.word	index@(__assertfail)


	//----- nvinfo : EIATTR_ANNOTATIONS
	.align		4
.L_25:
        /*002c*/ 	.byte	0x04, 0x55
        /*002e*/ 	.short	(.L_27 - .L_26)


	//   ....[0]....
.L_26:
        /*0030*/ 	.word	0x00000001
        /*0034*/ 	.byte	0xc0, 0x10, 0x00, 0x00, 0x01, 0x00, 0x00, 0x00, 0xe0, 0x17, 0x00, 0x00, 0x01, 0x00, 0x00, 0x00
        /*0044*/ 	.byte	0x00, 0x4a, 0x00, 0x00, 0x01, 0x00, 0x00, 0x00, 0xc0, 0x55, 0x00, 0x00


	//----- nvinfo : EIATTR_MERCURY_ISA_VERSION
	.align		4
.L_27:
        /*0050*/ 	.byte	0x03, 0x5f
        /*0052*/ 	.short	0x0101


	//----- nvinfo : EIATTR_INT_WARP_WIDE_INSTR_OFFSETS
	.align		4
        /*0054*/ 	.byte	0x04, 0x31
        /*0056*/ 	.short	(.L_29 - .L_28)


	//   ....[0]....
.L_28:
        /*0058*/ 	.word	0x000009e0


	//   ....[1]....
        /*005c*/ 	.word	0x00000a00


	//   ....[2]....
        /*0060*/ 	.word	0x00000a80


	//   ....[3]....
        /*0064*/ 	.word	0x00000a90


	//   ....[4]....
        /*0068*/ 	.word	0x00000aa0


	//   ....[5]....
        /*006c*/ 	.word	0x00000ac0


	//   ....[6]....
        /*0070*/ 	.word	0x00000b50


	//   ....[7]....
        /*0074*/ 	.word	0x00000b70


	//----- nvinfo : EIATTR_COOP_GROUP_MASK_REGIDS
	.align		4
.L_29:
        /*0078*/ 	.byte	0x04, 0x29
        /*007a*/ 	.short	(.L_31 - .L_30)


	//   ....[0]....
.L_30:
        /*007c*/ 	.word	0xffffffff


	//   ....[1]....
        /*0080*/ 	.word	0xffffffff


	//   ....[2]....
        /*0084*/ 	.word	0xffffffff


	//   ....[3]....
        /*0088*/ 	.word	0xffffffff


	//   ....[4]....
        /*008c*/ 	.word	0xffffffff


	//   ....[5]....
        /*0090*/ 	.word	0xffffffff


	//----- nvinfo : EIATTR_COOP_GROUP_INSTR_OFFSETS
	.align		4
.L_31:
        /*0094*/ 	.byte	0x04, 0x28
        /*0096*/ 	.short	(.L_33 - .L_32)


	//   ....[0]....
.L_32:
        /*0098*/ 	.word	0x00000070


	//   ....[1]....
        /*009c*/ 	.word	0x00000080


	//   ....[2]....
        /*00a0*/ 	.word	0x00000140


	//   ....[3]....
        /*00a4*/ 	.word	0x000008c0


	//   ....[4]....
        /*00a8*/ 	.word	0x00000900


	//   ....[5]....
        /*00ac*/ 	.word	0x00000940


	//----- nvinfo : EIATTR_REG_RECONFIG
	.align		4
.L_33:
        /*00b0*/ 	.byte	0x01, 0x54
	.zero		2


	//----- nvinfo : EIATTR_SYSCALL_OFFSETS
	.align		4
        /*00b4*/ 	.byte	0x04, 0x46
        /*00b6*/ 	.short	(.L_35 - .L_34)


	//   ....[0]....
.L_34:
        /*00b8*/ 	.word	0x00001cd0


	//----- nvinfo : EIATTR_MBARRIER_INSTR_OFFSETS
	.align		4
.L_35:
        /*00bc*/ 	.byte	0x04, 0x39
        /*00be*/ 	.short	(.L_37 - .L_36)


	//   ....[0]....
.L_36:
        /*00c0*/ 	.word	0x00000260
        /*00c4*/ 	.word	0x000000ff
        /*00c8*/ 	.word	0x00000000
        /*00cc*/ 	.short	0x0100
        /*00ce*/ 	.byte	0x08
	.zero		1


	//   ....[1]....
        /*00d0*/ 	.word	0x00000270
        /*00d4*/ 	.word	0x000000ff
        /*00d8*/ 	.word	0x00000190
        /*00dc*/ 	.short	0x0100
        /*00de*/ 	.byte	0x08
	.zero		1


	//   ....[2]....
        /*00e0*/ 	.word	0x00000280
        /*00e4*/ 	.word	0x000000ff
        /*00e8*/ 	.word	0x00000008
        /*00ec*/ 	.short	0x0100
        /*00ee*/ 	.byte	0x08
	.zero		1


	//   ....[3]....
        /*00f0*/ 	.word	0x00000290
        /*00f4*/ 	.word	0x000000ff
        /*00f8*/ 	.word	0x00000198
        /*00fc*/ 	.short	0x0100
        /*00fe*/ 	.byte	0x08
	.zero		1


	//   ....[4]....
        /*0100*/ 	.word	0x000002a0
        /*0104*/ 	.word	0x000000ff
        /*0108*/ 	.word	0x00000010
        /*010c*/ 	.short	0x0100
        /*010e*/ 	.byte	0x08
	.zero		1


	//   ....[5]....
        /*0110*/ 	.word	0x000002b0
        /*0114*/ 	.word	0x000000ff
        /*0118*/ 	.word	0x000001a0
        /*011c*/ 	.short	0x0100
        /*011e*/ 	.byte	0x08
	.zero		1


	//   ....[6]....
        /*0120*/ 	.word	0x000002c0
        /*0124*/ 	.word	0x000000ff
        /*0128*/ 	.word	0x00000018
        /*012c*/ 	.short	0x0100
        /*012e*/ 	.byte	0x08
	.zero		1


	//   ....[7]....
        /*0130*/ 	.word	0x000002d0
        /*0134*/ 	.word	0x000000ff
        /*0138*/ 	.word	0x000001a8
        /*013c*/ 	.short	0x0100
        /*013e*/ 	.byte	0x08
	.zero		1


	//   ....[8]....
        /*0140*/ 	.word	0x000002e0
        /*0144*/ 	.word	0x000000ff
        /*0148*/ 	.word	0x00000020
        /*014c*/ 	.short	0x0100
        /*014e*/ 	.byte	0x08
	.zero		1


	//   ....[9]....
        /*0150*/ 	.word	0x000002f0
        /*0154*/ 	.word	0x000000ff
        /*0158*/ 	.word	0x000001b0
        /*015c*/ 	.short	0x0100
        /*015e*/ 	.byte	0x08
	.zero		1


	//   ....[10]....
        /*0160*/ 	.word	0x00000300
        /*0164*/ 	.word	0x000000ff
        /*0168*/ 	.word	0x00000028
        /*016c*/ 	.short	0x0100
        /*016e*/ 	.byte	0x08
	.zero		1


	//   ....[11]....
        /*0170*/ 	.word	0x00000310
        /*0174*/ 	.word	0x000000ff
        /*0178*/ 	.word	0x000001b8
        /*017c*/ 	.short	0x0100
        /*017e*/ 	.byte	0x08
	.zero		1


	//   ....[12]....
        /*0180*/ 	.word	0x00000320
        /*0184*/ 	.word	0x000000ff
        /*0188*/ 	.word	0x00000030
        /*018c*/ 	.short	0x0100
        /*018e*/ 	.byte	0x08
	.zero		1


	//   ....[13]....
        /*0190*/ 	.word	0x00000330
        /*0194*/ 	.word	0x000000ff
        /*0198*/ 	.word	0x000001c0
        /*019c*/ 	.short	0x0100
        /*019e*/ 	.byte	0x08
	.zero		1


	//   ....[14]....
        /*01a0*/ 	.word	0x00000340
        /*01a4*/ 	.word	0x000000ff
        /*01a8*/ 	.word	0x00000038
        /*01ac*/ 	.short	0x0100
        /*01ae*/ 	.byte	0x08
	.zero		1


	//   ....[15]....
        /*01b0*/ 	.word	0x00000350
        /*01b4*/ 	.word	0x000000ff
        /*01b8*/ 	.word	0x000001c8
        /*01bc*/ 	.short	0x0100
        /*01be*/ 	.byte	0x08
	.zero		1


	//   ....[16]....
        /*01c0*/ 	.word	0x00000360
        /*01c4*/ 	.word	0x000000ff
        /*01c8*/ 	.word	0x00000040
        /*01cc*/ 	.short	0x0100
        /*01ce*/ 	.byte	0x08
	.zero		1


	//   ....[17]....
        /*01d0*/ 	.word	0x00000370
        /*01d4*/ 	.word	0x000000ff
        /*01d8*/ 	.word	0x000001d0
        /*01dc*/ 	.short	0x0100
        /*01de*/ 	.byte	0x08
	.zero		1


	//   ....[18]....
        /*01e0*/ 	.word	0x00000380
        /*01e4*/ 	.word	0x000000ff
        /*01e8*/ 	.word	0x00000048
        /*01ec*/ 	.short	0x0100
        /*01ee*/ 	.byte	0x08
	.zero		1


	//   ....[19]....
        /*01f0*/ 	.word	0x00000390
        /*01f4*/ 	.word	0x000000ff
        /*01f8*/ 	.word	0x000001d8
        /*01fc*/ 	.short	0x0100
        /*01fe*/ 	.byte	0x08
	.zero		1


	//   ....[20]....
        /*0200*/ 	.word	0x000003a0
        /*0204*/ 	.word	0x000000ff
        /*0208*/ 	.word	0x00000050
        /*020c*/ 	.short	0x0100
        /*020e*/ 	.byte	0x08
	.zero		1


	//   ....[21]....
        /*0210*/ 	.word	0x000003b0
        /*0214*/ 	.word	0x000000ff
        /*0218*/ 	.word	0x000001e0
        /*021c*/ 	.short	0x0100
        /*021e*/ 	.byte	0x08
	.zero		1


	//   ....[22]....
        /*0220*/ 	.word	0x000003c0
        /*0224*/ 	.word	0x000000ff
        /*0228*/ 	.word	0x00000058
        /*022c*/ 	.short	0x0100
        /*022e*/ 	.byte	0x08
	.zero		1


	//   ....[23]....
        /*0230*/ 	.word	0x000003d0
        /*0234*/ 	.word	0x000000ff
        /*0238*/ 	.word	0x000001e8
        /*023c*/ 	.short	0x0100
        /*023e*/ 	.byte	0x08
	.zero		1


	//   ....[24]....
        /*0240*/ 	.word	0x000003e0
        /*0244*/ 	.word	0x000000ff
        /*0248*/ 	.word	0x00000060
        /*024c*/ 	.short	0x0100
        /*024e*/ 	.byte	0x08
	.zero		1


	//   ....[25]....
        /*0250*/ 	.word	0x000003f0
        /*0254*/ 	.word	0x000000ff
        /*0258*/ 	.word	0x000001f0
        /*025c*/ 	.short	0x0100
        /*025e*/ 	.byte	0x08
	.zero		1


	//   ....[26]....
        /*0260*/ 	.word	0x00000400
        /*0264*/ 	.word	0x000000ff
        /*0268*/ 	.word	0x00000068
        /*026c*/ 	.short	0x0100
        /*026e*/ 	.byte	0x08
	.zero		1


	//   ....[27]....
        /*0270*/ 	.word	0x00000410
        /*0274*/ 	.word	0x000000ff
        /*0278*/ 	.word	0x000001f8
        /*027c*/ 	.short	0x0100
        /*027e*/ 	.byte	0x08
	.zero		1


	//   ....[28]....
        /*0280*/ 	.word	0x00000420
        /*0284*/ 	.word	0x000000ff
        /*0288*/ 	.word	0x00000070
        /*028c*/ 	.short	0x0100
        /*028e*/ 	.byte	0x08
	.zero		1


	//   ....[29]....
        /*0290*/ 	.word	0x00000430
        /*0294*/ 	.word	0x000000ff
        /*0298*/ 	.word	0x00000200
        /*029c*/ 	.short	0x0100
        /*029e*/ 	.byte	0x08
	.zero		1


	//   ....[30]....
        /*02a0*/ 	.word	0x00000440
        /*02a4*/ 	.word	0x000000ff
        /*02a8*/ 	.word	0x00000078
        /*02ac*/ 	.short	0x0100
        /*02ae*/ 	.byte	0x08
	.zero		1


	//   ....[31]....
        /*02b0*/ 	.word	0x00000450
        /*02b4*/ 	.word	0x000000ff
        /*02b8*/ 	.word	0x00000208
        /*02bc*/ 	.short	0x0100
        /*02be*/ 	.byte	0x08
	.zero		1


	//   ....[32]....
        /*02c0*/ 	.word	0x00000460
        /*02c4*/ 	.word	0x000000ff
        /*02c8*/ 	.word	0x00000080
        /*02cc*/ 	.short	0x0100
        /*02ce*/ 	.byte	0x08
	.zero		1


	//   ....[33]....
        /*02d0*/ 	.word	0x00000470
        /*02d4*/ 	.word	0x000000ff
        /*02d8*/ 	.word	0x00000210
        /*02dc*/ 	.short	0x0100
        /*02de*/ 	.byte	0x08
	.zero		1


	//   ....[34]....
        /*02e0*/ 	.word	0x00000480
        /*02e4*/ 	.word	0x000000ff
        /*02e8*/ 	.word	0x00000088
        /*02ec*/ 	.short	0x0100
        /*02ee*/ 	.byte	0x08
	.zero		1


	//   ....[35]....
        /*02f0*/ 	.word	0x00000490
        /*02f4*/ 	.word	0x000000ff
        /*02f8*/ 	.word	0x00000218
        /*02fc*/ 	.short	0x0100
        /*02fe*/ 	.byte	0x08
	.zero		1


	//   ....[36]....
        /*0300*/ 	.word	0x000004a0
        /*0304*/ 	.word	0x000000ff
        /*0308*/ 	.word	0x00000090
        /*030c*/ 	.short	0x0100
        /*030e*/ 	.byte	0x08
	.zero		1


	//   ....[37]....
        /*0310*/ 	.word	0x000004b0
        /*0314*/ 	.word	0x000000ff
        /*0318*/ 	.word	0x00000220
        /*031c*/ 	.short	0x0100
        /*031e*/ 	.byte	0x08
	.zero		1


	//   ....[38]....
        /*0320*/ 	.word	0x000004c0
        /*0324*/ 	.word	0x000000ff
        /*0328*/ 	.word	0x00000098
        /*032c*/ 	.short	0x0100
        /*032e*/ 	.byte	0x08
	.zero		1


	//   ....[39]....
        /*0330*/ 	.word	0x000004d0
        /*0334*/ 	.word	0x000000ff
        /*0338*/ 	.word	0x00000228
        /*033c*/ 	.short	0x0100
        /*033e*/ 	.byte	0x08
	.zero		1


	//   ....[40]....
        /*0340*/ 	.word	0x000004e0
        /*0344*/ 	.word	0x000000ff
        /*0348*/ 	.word	0x000000a0
        /*034c*/ 	.short	0x0100
        /*034e*/ 	.byte	0x08
	.zero		1


	//   ....[41]....
        /*0350*/ 	.word	0x000004f0
        /*0354*/ 	.word	0x000000ff
        /*0358*/ 	.word	0x00000230
        /*035c*/ 	.short	0x0100
        /*035e*/ 	.byte	0x08
	.zero		1


	//   ....[42]....
        /*0360*/ 	.word	0x00000500
        /*0364*/ 	.word	0x000000ff
        /*0368*/ 	.word	0x000000a8
        /*036c*/ 	.short	0x0100
        /*036e*/ 	.byte	0x08
	.zero		1


	//   ....[43]....
        /*0370*/ 	.word	0x00000510
        /*0374*/ 	.word	0x000000ff
        /*0378*/ 	.word	0x00000238
        /*037c*/ 	.short	0x0100
        /*037e*/ 	.byte	0x08
	.zero		1


	//   ....[44]....
        /*0380*/ 	.word	0x00000520
        /*0384*/ 	.word	0x000000ff
        /*0388*/ 	.word	0x000000b0
        /*038c*/ 	.short	0x0100
        /*038e*/ 	.byte	0x08
	.zero		1


	//   ....[45]....
        /*0390*/ 	.word	0x00000530
        /*0394*/ 	.word	0x000000ff
        /*0398*/ 	.word	0x00000240
        /*039c*/ 	.short	0x0100
        /*039e*/ 	.byte	0x08
	.zero		1


	//   ....[46]....
        /*03a0*/ 	.word	0x00000540
        /*03a4*/ 	.word	0x000000ff
        /*03a8*/ 	.word	0x000000b8
        /*03ac*/ 	.short	0x0100
        /*03ae*/ 	.byte	0x08
	.zero		1


	//   ....[47]....
        /*03b0*/ 	.word	0x00000550
        /*03b4*/ 	.word	0x000000ff
        /*03b8*/ 	.word	0x00000248
        /*03bc*/ 	.short	0x0100
        /*03be*/ 	.byte	0x08
	.zero		1


	//   ....[48]....
        /*03c0*/ 	.word	0x00000560
        /*03c4*/ 	.word	0x000000ff
        /*03c8*/ 	.word	0x000000c0
        /*03cc*/ 	.short	0x0100
        /*03ce*/ 	.byte	0x08
	.zero		1


	//   ....[49]....
        /*03d0*/ 	.word	0x00000570
        /*03d4*/ 	.word	0x000000ff
        /*03d8*/ 	.word	0x00000250
        /*03dc*/ 	.short	0x0100
        /*03de*/ 	.byte	0x08
	.zero		1


	//   ....[50]....
        /*03e0*/ 	.word	0x00000580
        /*03e4*/ 	.word	0x000000ff
        /*03e8*/ 	.word	0x000000c8
        /*03ec*/ 	.short	0x0100
        /*03ee*/ 	.byte	0x08
	.zero		1


	//   ....[51]....
        /*03f0*/ 	.word	0x00000590
        /*03f4*/ 	.word	0x000000ff
        /*03f8*/ 	.word	0x00000258
        /*03fc*/ 	.short	0x0100
        /*03fe*/ 	.byte	0x08
	.zero		1


	//   ....[52]....
        /*0400*/ 	.word	0x000005a0
        /*0404*/ 	.word	0x000000ff
        /*0408*/ 	.word	0x000000d0
        /*040c*/ 	.short	0x0100
        /*040e*/ 	.byte	0x08
	.zero		1


	//   ....[53]....
        /*0410*/ 	.word	0x000005b0
        /*0414*/ 	.word	0x000000ff
        /*0418*/ 	.word	0x00000260
        /*041c*/ 	.short	0x0100
        /*041e*/ 	.byte	0x08
	.zero		1


	//   ....[54]....
        /*0420*/ 	.word	0x000005c0
        /*0424*/ 	.word	0x000000ff
        /*0428*/ 	.word	0x000000d8
        /*042c*/ 	.short	0x0100
        /*042e*/ 	.byte	0x08
	.zero		1


	//   ....[55]....
        /*0430*/ 	.word	0x000005d0
        /*0434*/ 	.word	0x000000ff
        /*0438*/ 	.word	0x00000268
        /*043c*/ 	.short	0x0100
        /*043e*/ 	.byte	0x08
	.zero		1


	//   ....[56]....
        /*0440*/ 	.word	0x000005e0
        /*0444*/ 	.word	0x000000ff
        /*0448*/ 	.word	0x000000e0
        /*044c*/ 	.short	0x0100
        /*044e*/ 	.byte	0x08
	.zero		1


	//   ....[57]....
        /*0450*/ 	.word	0x000005f0
        /*0454*/ 	.word	0x000000ff
        /*0458*/ 	.word	0x00000270
        /*045c*/ 	.short	0x0100
        /*045e*/ 	.byte	0x08
	.zero		1


	//   ....[58]....
        /*0460*/ 	.word	0x00000600
        /*0464*/ 	.word	0x000000ff
        /*0468*/ 	.word	0x000000e8
        /*046c*/ 	.short	0x0100
        /*046e*/ 	.byte	0x08
	.zero		1


	//   ....[59]....
        /*0470*/ 	.word	0x00000610
        /*0474*/ 	.word	0x000000ff
        /*0478*/ 	.word	0x00000278
        /*047c*/ 	.short	0x0100
        /*047e*/ 	.byte	0x08
	.zero		1


	//   ....[60]....
        /*0480*/ 	.word	0x00000620
        /*0484*/ 	.word	0x000000ff
        /*0488*/ 	.word	0x000000f0
        /*048c*/ 	.short	0x0100
        /*048e*/ 	.byte	0x08
	.zero		1


	//   ....[61]....
        /*0490*/ 	.word	0x00000630
        /*0494*/ 	.word	0x000000ff
        /*0498*/ 	.word	0x00000280
        /*049c*/ 	.short	0x0100
        /*049e*/ 	.byte	0x08
	.zero		1


	//   ....[62]....
        /*04a0*/ 	.word	0x00000640
        /*04a4*/ 	.word	0x000000ff
        /*04a8*/ 	.word	0x000000f8
        /*04ac*/ 	.short	0x0100
        /*04ae*/ 	.byte	0x08
	.zero		1


	//   ....[63]....
        /*04b0*/ 	.word	0x00000650
        /*04b4*/ 	.word	0x000000ff
        /*04b8*/ 	.word	0x00000288
        /*04bc*/ 	.short	0x0100
        /*04be*/ 	.byte	0x08
	.zero		1


	//   ....[64]....
        /*04c0*/ 	.word	0x00000660
        /*04c4*/ 	.word	0x000000ff
        /*04c8*/ 	.word	0x00000100
        /*04cc*/ 	.short	0x0100
        /*04ce*/ 	.byte	0x08
	.zero		1


	//   ....[65]....
        /*04d0*/ 	.word	0x00000670
        /*04d4*/ 	.word	0x000000ff
        /*04d8*/ 	.word	0x00000290
        /*04dc*/ 	.short	0x0100
        /*04de*/ 	.byte	0x08
	.zero		1


	//   ....[66]....
        /*04e0*/ 	.word	0x00000680
        /*04e4*/ 	.word	0x000000ff
        /*04e8*/ 	.word	0x00000108
        /*04ec*/ 	.short	0x0100
        /*04ee*/ 	.byte	0x08
	.zero		1


	//   ....[67]....
        /*04f0*/ 	.word	0x00000690
        /*04f4*/ 	.word	0x000000ff
        /*04f8*/ 	.word	0x00000298
        /*04fc*/ 	.short	0x0100
        /*04fe*/ 	.byte	0x08
	.zero		1


	//   ....[68]....
        /*0500*/ 	.word	0x000006a0
        /*0504*/ 	.word	0x000000ff
        /*0508*/ 	.word	0x00000110
        /*050c*/ 	.short	0x0100
        /*050e*/ 	.byte	0x08
	.zero		1


	//   ....[69]....
        /*0510*/ 	.word	0x000006b0
        /*0514*/ 	.word	0x000000ff
        /*0518*/ 	.word	0x000002a0
        /*051c*/ 	.short	0x0100
        /*051e*/ 	.byte	0x08
	.zero		1


	//   ....[70]....
        /*0520*/ 	.word	0x000006c0
        /*0524*/ 	.word	0x000000ff
        /*0528*/ 	.word	0x00000118
        /*052c*/ 	.short	0x0100
        /*052e*/ 	.byte	0x08
	.zero		1


	//   ....[71]....
        /*0530*/ 	.word	0x000006d0
        /*0534*/ 	.word	0x000000ff
        /*0538*/ 	.word	0x000002a8
        /*053c*/ 	.short	0x0100
        /*053e*/ 	.byte	0x08
	.zero		1


	//   ....[72]....
        /*0540*/ 	.word	0x000006e0
        /*0544*/ 	.word	0x000000ff
        /*0548*/ 	.word	0x00000120
        /*054c*/ 	.short	0x0100
        /*054e*/ 	.byte	0x08
	.zero		1


	//   ....[73]....
        /*0550*/ 	.word	0x000006f0
        /*0554*/ 	.word	0x000000ff
        /*0558*/ 	.word	0x000002b0
        /*055c*/ 	.short	0x0100
        /*055e*/ 	.byte	0x08
	.zero		1


	//   ....[74]....
        /*0560*/ 	.word	0x00000700
        /*0564*/ 	.word	0x000000ff
        /*0568*/ 	.word	0x00000128
        /*056c*/ 	.short	0x0100
        /*056e*/ 	.byte	0x08
	.zero		1


	//   ....[75]....
        /*0570*/ 	.word	0x00000710
        /*0574*/ 	.word	0x000000ff
        /*0578*/ 	.word	0x000002b8
        /*057c*/ 	.short	0x0100
        /*057e*/ 	.byte	0x08
	.zero		1


	//   ....[76]....
        /*0580*/ 	.word	0x00000720
        /*0584*/ 	.word	0x000000ff
        /*0588*/ 	.word	0x00000130
        /*058c*/ 	.short	0x0100
        /*058e*/ 	.byte	0x08
	.zero		1


	//   ....[77]....
        /*0590*/ 	.word	0x00000730
        /*0594*/ 	.word	0x000000ff
        /*0598*/ 	.word	0x000002c0
        /*059c*/ 	.short	0x0100
        /*059e*/ 	.byte	0x08
	.zero		1


	//   ....[78]....
        /*05a0*/ 	.word	0x00000740
        /*05a4*/ 	.word	0x000000ff
        /*05a8*/ 	.word	0x00000138
        /*05ac*/ 	.short	0x0100
        /*05ae*/ 	.byte	0x08
	.zero		1


	//   ....[79]....
        /*05b0*/ 	.word	0x00000750
        /*05b4*/ 	.word	0x000000ff
        /*05b8*/ 	.word	0x000002c8
        /*05bc*/ 	.short	0x0100
        /*05be*/ 	.byte	0x08
	.zero		1


	//   ....[80]....
        /*05c0*/ 	.word	0x00000760
        /*05c4*/ 	.word	0x000000ff
        /*05c8*/ 	.word	0x00000140
        /*05cc*/ 	.short	0x0100
        /*05ce*/ 	.byte	0x08
	.zero		1


	//   ....[81]....
        /*05d0*/ 	.word	0x00000770
        /*05d4*/ 	.word	0x000000ff
        /*05d8*/ 	.word	0x000002d0
        /*05dc*/ 	.short	0x0100
        /*05de*/ 	.byte	0x08
	.zero		1


	//   ....[82]....
        /*05e0*/ 	.word	0x00000780
        /*05e4*/ 	.word	0x000000ff
        /*05e8*/ 	.word	0x00000148
        /*05ec*/ 	.short	0x0100
        /*05ee*/ 	.byte	0x08
	.zero		1


	//   ....[83]....
        /*05f0*/ 	.word	0x00000790
        /*05f4*/ 	.word	0x000000ff
        /*05f8*/ 	.word	0x000002d8
        /*05fc*/ 	.short	0x0100
        /*05fe*/ 	.byte	0x08
	.zero		1


	//   ....[84]....
        /*0600*/ 	.word	0x000007a0
        /*0604*/ 	.word	0x000000ff
        /*0608*/ 	.word	0x00000150
        /*060c*/ 	.short	0x0100
        /*060e*/ 	.byte	0x08
	.zero		1


	//   ....[85]....
        /*0610*/ 	.word	0x000007b0
        /*0614*/ 	.word	0x000000ff
        /*0618*/ 	.word	0x000002e0
        /*061c*/ 	.short	0x0100
        /*061e*/ 	.byte	0x08
	.zero		1


	//   ....[86]....
        /*0620*/ 	.word	0x000007c0
        /*0624*/ 	.word	0x000000ff
        /*0628*/ 	.word	0x00000158
        /*062c*/ 	.short	0x0100
        /*062e*/ 	.byte	0x08
	.zero		1


	//   ....[87]....
        /*0630*/ 	.word	0x000007d0
        /*0634*/ 	.word	0x000000ff
        /*0638*/ 	.word	0x000002e8
        /*063c*/ 	.short	0x0100
        /*063e*/ 	.byte	0x08
	.zero		1


	//   ....[88]....
        /*0640*/ 	.word	0x000007e0
        /*0644*/ 	.word	0x000000ff
        /*0648*/ 	.word	0x00000160
        /*064c*/ 	.short	0x0100
        /*064e*/ 	.byte	0x08
	.zero		1


	//   ....[89]....
        /*0650*/ 	.word	0x000007f0
        /*0654*/ 	.word	0x000000ff
        /*0658*/ 	.word	0x000002f0
        /*065c*/ 	.short	0x0100
        /*065e*/ 	.byte	0x08
	.zero		1


	//   ....[90]....
        /*0660*/ 	.word	0x00000800
        /*0664*/ 	.word	0x000000ff
        /*0668*/ 	.word	0x00000168
        /*066c*/ 	.short	0x0100
        /*066e*/ 	.byte	0x08
	.zero		1


	//   ....[91]....
        /*0670*/ 	.word	0x00000810
        /*0674*/ 	.word	0x000000ff
        /*0678*/ 	.word	0x000002f8
        /*067c*/ 	.short	0x0100
        /*067e*/ 	.byte	0x08
	.zero		1


	//   ....[92]....
        /*0680*/ 	.word	0x00000820
        /*0684*/ 	.word	0x000000ff
        /*0688*/ 	.word	0x00000170
        /*068c*/ 	.short	0x0100
        /*068e*/ 	.byte	0x08
	.zero		1


	//   ....[93]....
        /*0690*/ 	.word	0x00000830
        /*0694*/ 	.word	0x000000ff
        /*0698*/ 	.word	0x00000300
        /*069c*/ 	.short	0x0100
        /*069e*/ 	.byte	0x08
	.zero		1


	//   ....[94]....
        /*06a0*/ 	.word	0x00000840
        /*06a4*/ 	.word	0x000000ff
        /*06a8*/ 	.word	0x00000178
        /*06ac*/ 	.short	0x0100
        /*06ae*/ 	.byte	0x08
	.zero		1


	//   ....[95]....
        /*06b0*/ 	.word	0x00000850
        /*06b4*/ 	.word	0x000000ff
        /*06b8*/ 	.word	0x00000308
        /*06bc*/ 	.short	0x0100
        /*06be*/ 	.byte	0x08
	.zero		1


	//   ....[96]....
        /*06c0*/ 	.word	0x00000860
        /*06c4*/ 	.word	0x000000ff
        /*06c8*/ 	.word	0x00000180
        /*06cc*/ 	.short	0x0100
        /*06ce*/ 	.byte	0x08
	.zero		1


	//   ....[97]....
        /*06d0*/ 	.word	0x00000870
        /*06d4*/ 	.word	0x000000ff
        /*06d8*/ 	.word	0x00000310
        /*06dc*/ 	.short	0x0100
        /*06de*/ 	.byte	0x08
	.zero		1


	//   ....[98]....
        /*06e0*/ 	.word	0x00000880
        /*06e4*/ 	.word	0x000000ff
        /*06e8*/ 	.word	0x00000188
        /*06ec*/ 	.short	0x0100
        /*06ee*/ 	.byte	0x08
	.zero		1


	//   ....[99]....
        /*06f0*/ 	.word	0x00000890
        /*06f4*/ 	.word	0x000000ff
        /*06f8*/ 	.word	0x00000318
        /*06fc*/ 	.short	0x0100
        /*06fe*/ 	.byte	0x08
	.zero		1


	//   ....[100]....
        /*0700*/ 	.word	0x00000bb0
        /*0704*/ 	.word	0x000000ff
        /*0708*/ 	.word	0x00000350
        /*070c*/ 	.short	0x0100
        /*070e*/ 	.byte	0x08
	.zero		1


	//   ....[101]....
        /*0710*/ 	.word	0x00000c20
        /*0714*/ 	.word	0x000000ff
        /*0718*/ 	.word	0x00000358
        /*071c*/ 	.short	0x0100
        /*071e*/ 	.byte	0x08
	.zero		1


	//   ....[102]....
        /*0720*/ 	.word	0x00000c40
        /*0724*/ 	.word	0x000000ff
        /*0728*/ 	.word	0x00000330
        /*072c*/ 	.short	0x0100
        /*072e*/ 	.byte	0x09
	.zero		1


	//   ....[103]....
        /*0730*/ 	.word	0x00000c50
        /*0734*/ 	.word	0x000000ff
        /*0738*/ 	.word	0x00000338
        /*073c*/ 	.short	0x0100
        /*073e*/ 	.byte	0x09
	.zero		1


	//   ....[104]....
        /*0740*/ 	.word	0x00000c60
        /*0744*/ 	.word	0x000000ff
        /*0748*/ 	.word	0x00000340
        /*074c*/ 	.short	0x0100
        /*074e*/ 	.byte	0x09
	.zero		1


	//   ....[105]....
        /*0750*/ 	.word	0x00000c70
        /*0754*/ 	.word	0x000000ff
        /*0758*/ 	.word	0x00000348
        /*075c*/ 	.short	0x0100
        /*075e*/ 	.byte	0x09
	.zero		1


	//   ....[106]....
        /*0760*/ 	.word	0x00001b90
        /*0764*/ 	.word	0x000000ff
        /*0768*/ 	.word	0xfffffff8
        /*076c*/ 	.short	0x010a
        /*076e*/ 	.byte	0x2b
	.zero		1


	//   ....[107]....
        /*0770*/ 	.word	0x00001d50
        /*0774*/ 	.word	0x00000003
        /*0778*/ 	.word	0x00000000
        /*077c*/ 	.short	0x010a
        /*077e*/ 	.byte	0x3f
	.zero		1


	//   ....[108]....
        /*0780*/ 	.word	0x00001d90
        /*0784*/ 	.word	0x00000003
        /*0788*/ 	.word	0x00000000
        /*078c*/ 	.short	0x010a
        /*078e*/ 	.byte	0x3f
	.zero		1


	//   ....[109]....
        /*0790*/ 	.word	0x000020b0
        /*0794*/ 	.word	0x000000ff
        /*0798*/ 	.word	0x00000000
        /*079c*/ 	.short	0x010a
        /*079e*/ 	.byte	0x04
	.zero		1


	//   ....[110]....
        /*07a0*/ 	.word	0x000020f0
        /*07a4*/ 	.word	0x000000ff
        /*07a8*/ 	.word	0x00000000
        /*07ac*/ 	.short	0x010a
        /*07ae*/ 	.byte	0x04
	.zero		1


	//   ....[111]....
        /*07b0*/ 	.word	0x00002370
        /*07b4*/ 	.word	0x000000ff
        /*07b8*/ 	.word	0x00000000
        /*07bc*/ 	.short	0x0101
        /*07be*/ 	.byte	0x04
	.zero		1


	//   ....[112]....
        /*07c0*/ 	.word	0x00002470
        /*07c4*/ 	.word	0x00000003
        /*07c8*/ 	.word	0x00000000
        /*07cc*/ 	.short	0x0101
        /*07ce*/ 	.byte	0x30
	.zero		1


	//   ....[113]....
        /*07d0*/ 	.word	0x00002540
        /*07d4*/ 	.word	0x000000ff
        /*07d8*/ 	.word	0x00000000
        /*07dc*/ 	.short	0x0101
        /*07de*/ 	.byte	0x06
	.zero		1


	//   ....[114]....
        /*07e0*/ 	.word	0x000025b0
        /*07e4*/ 	.word	0x000000ff
        /*07e8*/ 	.word	0x00000008
        /*07ec*/ 	.short	0x010a
        /*07ee*/ 	.byte	0x2b
	.zero		1


	//   ....[115]....
        /*07f0*/ 	.word	0x00004a40
        /*07f4*/ 	.word	0x00000000
        /*07f8*/ 	.word	0x00000000
        /*07fc*/ 	.short	0x0101
        /*07fe*/ 	.byte	0x30
	.zero		1


	//   ....[116]....
        /*0800*/ 	.word	0x00005330
        /*0804*/ 	.word	0x0000000b
        /*0808*/ 	.word	0x00000190
        /*080c*/ 	.short	0x010a
        /*080e*/ 	.byte	0x3f
	.zero		1


	//   ....[117]....
        /*0810*/ 	.word	0x000056f0
        /*0814*/ 	.word	0x00000006
        /*0818*/ 	.word	0x00000358
        /*081c*/ 	.short	0x0101
        /*081e*/ 	.byte	0x3f
	.zero		1


	//   ....[118]....
        /*0820*/ 	.word	0x00005e10
        /*0824*/ 	.word	0x00000007
        /*0828*/ 	.word	0x00000000
        /*082c*/ 	.short	0x010a
        /*082e*/ 	.byte	0x3f
	.zero		1


	//   ....[119]....
        /*0830*/ 	.word	0x00005e90
        /*0834*/ 	.word	0x00000006
        /*0838*/ 	.word	0x00000000
        /*083c*/ 	.short	0x010a
        /*083e*/ 	.byte	0x3f
	.zero		1


	//   ....[120]....
        /*0840*/ 	.word	0x00005f20
        /*0844*/ 	.word	0x00000007
        /*0848*/ 	.word	0x00000000
        /*084c*/ 	.short	0x010a
        /*084e*/ 	.byte	0x3f
	.zero		1


	//   ....[121]....
        /*0850*/ 	.word	0x00005fb0
        /*0854*/ 	.word	0x00000006
        /*0858*/ 	.word	0x00000000
        /*085c*/ 	.short	0x010a
        /*085e*/ 	.byte	0x3f
	.zero		1


	//   ....[122]....
        /*0860*/ 	.word	0x00006040
        /*0864*/ 	.word	0x00000007
        /*0868*/ 	.word	0x00000000
        /*086c*/ 	.short	0x010a
        /*086e*/ 	.byte	0x3f
	.zero		1


	//   ....[123]....
        /*0870*/ 	.word	0x000060d0
        /*0874*/ 	.word	0x00000006
        /*0878*/ 	.word	0x00000000
        /*087c*/ 	.short	0x010a
        /*087e*/ 	.byte	0x3f
	.zero		1


	//   ....[124]....
        /*0880*/ 	.word	0x00006160
        /*0884*/ 	.word	0x00000007
        /*0888*/ 	.word	0x00000000
        /*088c*/ 	.short	0x010a
        /*088e*/ 	.byte	0x3f
	.zero		1


	//   ....[125]....
        /*0890*/ 	.word	0x000061f0
        /*0894*/ 	.word	0x00000006
        /*0898*/ 	.word	0x00000000
        /*089c*/ 	.short	0x010a
        /*089e*/ 	.byte	0x3f
	.zero		1


	//   ....[126]....
        /*08a0*/ 	.word	0x00006280
        /*08a4*/ 	.word	0x00000007
        /*08a8*/ 	.word	0x00000000
        /*08ac*/ 	.short	0x010a
        /*08ae*/ 	.byte	0x3f
	.zero		1


	//   ....[127]....
        /*08b0*/ 	.word	0x00006310
        /*08b4*/ 	.word	0x00000006
        /*08b8*/ 	.word	0x00000000
        /*08bc*/ 	.short	0x010a
        /*08be*/ 	.byte	0x3f
	.zero		1


	//   ....[128]....
        /*08c0*/ 	.word	0x000063a0
        /*08c4*/ 	.word	0x00000007
        /*08c8*/ 	.word	0x00000000
        /*08cc*/ 	.short	0x010a
        /*08ce*/ 	.byte	0x3f
	.zero		1


	//   ....[129]....
        /*08d0*/ 	.word	0x00006430
        /*08d4*/ 	.word	0x00000006
        /*08d8*/ 	.word	0x00000000
        /*08dc*/ 	.short	0x010a
        /*08de*/ 	.byte	0x3f
	.zero		1


	//   ....[130]....
        /*08e0*/ 	.word	0x000064c0
        /*08e4*/ 	.word	0x00000007
        /*08e8*/ 	.word	0x00000000
        /*08ec*/ 	.short	0x010a
        /*08ee*/ 	.byte	0x3f
	.zero		1


	//   ....[131]....
        /*08f0*/ 	.word	0x00006550
        /*08f4*/ 	.word	0x00000006
        /*08f8*/ 	.word	0x00000000
        /*08fc*/ 	.short	0x010a
        /*08fe*/ 	.byte	0x3f
	.zero		1


	//   ....[132]....
        /*0900*/ 	.word	0x000065e0
        /*0904*/ 	.word	0x00000007
        /*0908*/ 	.word	0x00000000
        /*090c*/ 	.short	0x010a
        /*090e*/ 	.byte	0x3f
	.zero		1


	//   ....[133]....
        /*0910*/ 	.word	0x00006670
        /*0914*/ 	.word	0x00000006
        /*0918*/ 	.word	0x00000000
        /*091c*/ 	.short	0x010a
        /*091e*/ 	.byte	0x3f
	.zero		1


	//   ....[134]....
        /*0920*/ 	.word	0x00006700
        /*0924*/ 	.word	0x00000007
        /*0928*/ 	.word	0x00000000
        /*092c*/ 	.short	0x010a
        /*092e*/ 	.byte	0x3f
	.zero		1


	//   ....[135]....
        /*0930*/ 	.word	0x00006790
        /*0934*/ 	.word	0x00000006
        /*0938*/ 	.word	0x00000000
        /*093c*/ 	.short	0x010a
        /*093e*/ 	.byte	0x3f
	.zero		1


	//   ....[136]....
        /*0940*/ 	.word	0x00006820
        /*0944*/ 	.word	0x00000007
        /*0948*/ 	.word	0x00000000
        /*094c*/ 	.short	0x010a
        /*094e*/ 	.byte	0x3f
	.zero		1


	//   ....[137]....
        /*0950*/ 	.word	0x000068b0
        /*0954*/ 	.word	0x00000006
        /*0958*/ 	.word	0x00000000
        /*095c*/ 	.short	0x010a
        /*095e*/ 	.byte	0x3f
	.zero		1


	//   ....[138]....
        /*0960*/ 	.word	0x00006940
        /*0964*/ 	.word	0x00000007
        /*0968*/ 	.word	0x00000000
        /*096c*/ 	.short	0x010a
        /*096e*/ 	.byte	0x3f
	.zero		1


	//   ....[139]....
        /*0970*/ 	.word	0x000069d0
        /*0974*/ 	.word	0x00000006
        /*0978*/ 	.word	0x00000000
        /*097c*/ 	.short	0x010a
        /*097e*/ 	.byte	0x3f
	.zero		1


	//   ....[140]....
        /*0980*/ 	.word	0x00006a60
        /*0984*/ 	.word	0x00000007
        /*0988*/ 	.word	0x00000000
        /*098c*/ 	.short	0x010a
        /*098e*/ 	.byte	0x3f
	.zero		1


	//   ....[141]....
        /*0990*/ 	.word	0x00006af0
        /*0994*/ 	.word	0x00000006
        /*0998*/ 	.word	0x00000000
        /*099c*/ 	.short	0x010a
        /*099e*/ 	.byte	0x3f
	.zero		1


	//   ....[142]....
        /*09a0*/ 	.word	0x00006b80
        /*09a4*/ 	.word	0x00000007
        /*09a8*/ 	.word	0x00000000
        /*09ac*/ 	.short	0x010a
        /*09ae*/ 	.byte	0x3f
	.zero		1


	//   ....[143]....
        /*09b0*/ 	.word	0x00006c10
        /*09b4*/ 	.word	0x00000006
        /*09b8*/ 	.word	0x00000000
        /*09bc*/ 	.short	0x010a
        /*09be*/ 	.byte	0x3f
	.zero		1


	//   ....[144]....
        /*09c0*/ 	.word	0x00006ca0
        /*09c4*/ 	.word	0x00000007
        /*09c8*/ 	.word	0x00000000
        /*09cc*/ 	.short	0x010a
        /*09ce*/ 	.byte	0x3f
	.zero		1


	//   ....[145]....
        /*09d0*/ 	.word	0x00006d30
        /*09d4*/ 	.word	0x00000006
        /*09d8*/ 	.word	0x00000000
        /*09dc*/ 	.short	0x010a
        /*09de*/ 	.byte	0x3f
	.zero		1


	//   ....[146]....
        /*09e0*/ 	.word	0x00006dc0
        /*09e4*/ 	.word	0x00000007
        /*09e8*/ 	.word	0x00000000
        /*09ec*/ 	.short	0x010a
        /*09ee*/ 	.byte	0x3f
	.zero		1


	//   ....[147]....
        /*09f0*/ 	.word	0x00006e50
        /*09f4*/ 	.word	0x00000006
        /*09f8*/ 	.word	0x00000000
        /*09fc*/ 	.short	0x010a
        /*09fe*/ 	.byte	0x3f
	.zero		1


	//   ....[148]....
        /*0a00*/ 	.word	0x00006ee0
        /*0a04*/ 	.word	0x00000007
        /*0a08*/ 	.word	0x00000000
        /*0a0c*/ 	.short	0x010a
        /*0a0e*/ 	.byte	0x3f
	.zero		1


	//   ....[149]....
        /*0a10*/ 	.word	0x00006f70
        /*0a14*/ 	.word	0x00000006
        /*0a18*/ 	.word	0x00000000
        /*0a1c*/ 	.short	0x010a
        /*0a1e*/ 	.byte	0x3f
	.zero		1


	//   ....[150]....
        /*0a20*/ 	.word	0x00007000
        /*0a24*/ 	.word	0x00000007
        /*0a28*/ 	.word	0x00000000
        /*0a2c*/ 	.short	0x010a
        /*0a2e*/ 	.byte	0x3f
	.zero		1


	//   ....[151]....
        /*0a30*/ 	.word	0x00007090
        /*0a34*/ 	.word	0x00000006
        /*0a38*/ 	.word	0x00000000
        /*0a3c*/ 	.short	0x010a
        /*0a3e*/ 	.byte	0x3f
	.zero		1


	//   ....[152]....
        /*0a40*/ 	.word	0x00007120
        /*0a44*/ 	.word	0x00000007
        /*0a48*/ 	.word	0x00000000
        /*0a4c*/ 	.short	0x010a
        /*0a4e*/ 	.byte	0x3f
	.zero		1


	//   ....[153]....
        /*0a50*/ 	.word	0x000071b0
        /*0a54*/ 	.word	0x00000006
        /*0a58*/ 	.word	0x00000000
        /*0a5c*/ 	.short	0x010a
        /*0a5e*/ 	.byte	0x3f
	.zero		1


	//   ....[154]....
        /*0a60*/ 	.word	0x00007240
        /*0a64*/ 	.word	0x00000007
        /*0a68*/ 	.word	0x00000000
        /*0a6c*/ 	.short	0x010a
        /*0a6e*/ 	.byte	0x3f
	.zero		1


	//   ....[155]....
        /*0a70*/ 	.word	0x000072d0
        /*0a74*/ 	.word	0x00000006
        /*0a78*/ 	.word	0x00000000
        /*0a7c*/ 	.short	0x010a
        /*0a7e*/ 	.byte	0x3f
	.zero		1


	//   ....[156]....
        /*0a80*/ 	.word	0x00007360
        /*0a84*/ 	.word	0x00000007
        /*0a88*/ 	.word	0x00000000
        /*0a8c*/ 	.short	0x010a
        /*0a8e*/ 	.byte	0x3f
	.zero		1


	//   ....[157]....
        /*0a90*/ 	.word	0x000073f0
        /*0a94*/ 	.word	0x00000006
        /*0a98*/ 	.word	0x00000000
        /*0a9c*/ 	.short	0x010a
        /*0a9e*/ 	.byte	0x3f
	.zero		1


	//   ....[158]....
        /*0aa0*/ 	.word	0x00007480
        /*0aa4*/ 	.word	0x00000007
        /*0aa8*/ 	.word	0x00000000
        /*0aac*/ 	.short	0x010a
        /*0aae*/ 	.byte	0x3f
	.zero		1


	//   ....[159]....
        /*0ab0*/ 	.word	0x00007510
        /*0ab4*/ 	.word	0x00000006
        /*0ab8*/ 	.word	0x00000000
        /*0abc*/ 	.short	0x010a
        /*0abe*/ 	.byte	0x3f
	.zero		1


	//   ....[160]....
        /*0ac0*/ 	.word	0x000075a0
        /*0ac4*/ 	.word	0x00000007
        /*0ac8*/ 	.word	0x00000000
        /*0acc*/ 	.short	0x010a
        /*0ace*/ 	.byte	0x3f
	.zero		1


	//   ....[161]....
        /*0ad0*/ 	.word	0x00007630
        /*0ad4*/ 	.word	0x00000006
        /*0ad8*/ 	.word	0x00000000
        /*0adc*/ 	.short	0x010a
        /*0ade*/ 	.byte	0x3f
	.zero		1


	//   ....[162]....
        /*0ae0*/ 	.word	0x000076c0
        /*0ae4*/ 	.word	0x00000007
        /*0ae8*/ 	.word	0x00000000
        /*0aec*/ 	.short	0x010a
        /*0aee*/ 	.byte	0x3f
	.zero		1


	//   ....[163]....
        /*0af0*/ 	.word	0x00007750
        /*0af4*/ 	.word	0x00000006
        /*0af8*/ 	.word	0x00000000
        /*0afc*/ 	.short	0x010a
        /*0afe*/ 	.byte	0x3f
	.zero		1


	//   ....[164]....
        /*0b00*/ 	.word	0x000077e0
        /*0b04*/ 	.word	0x00000007
        /*0b08*/ 	.word	0x00000000
        /*0b0c*/ 	.short	0x010a
        /*0b0e*/ 	.byte	0x3f
	.zero		1


	//   ....[165]....
        /*0b10*/ 	.word	0x00007870
        /*0b14*/ 	.word	0x00000006
        /*0b18*/ 	.word	0x00000000
        /*0b1c*/ 	.short	0x010a
        /*0b1e*/ 	.byte	0x3f
	.zero		1


	//   ....[166]....
        /*0b20*/ 	.word	0x00007900
        /*0b24*/ 	.word	0x00000007
        /*0b28*/ 	.word	0x00000000
        /*0b2c*/ 	.short	0x010a
        /*0b2e*/ 	.byte	0x3f
	.zero		1


	//   ....[167]....
        /*0b30*/ 	.word	0x00007990
        /*0b34*/ 	.word	0x00000005
        /*0b38*/ 	.word	0x00000000
        /*0b3c*/ 	.short	0x010a
        /*0b3e*/ 	.byte	0x3f
	.zero		1


	//   ....[168]....
        /*0b40*/ 	.word	0x00007a00
        /*0b44*/ 	.word	0x00000003
        /*0b48*/ 	.word	0xfffffff8
        /*0b4c*/ 	.short	0x010a
        /*0b4e*/ 	.byte	0x3f
	.zero		1


	//   ....[169]....
        /*0b50*/ 	.word	0x00007a50
        /*0b54*/ 	.word	0x00000003
        /*0b58*/ 	.word	0x00000000
        /*0b5c*/ 	.short	0x010a
        /*0b5e*/ 	.byte	0x3f
	.zero		1


	//   ....[170]....
        /*0b60*/ 	.word	0x00007ab0
        /*0b64*/ 	.word	0x00000004
        /*0b68*/ 	.word	0x00000000
        /*0b6c*/ 	.short	0x010a
        /*0b6e*/ 	.byte	0x3f
	.zero		1


	//   ....[171]....
        /*0b70*/ 	.word	0x00007b10
        /*0b74*/ 	.word	0x00000004
        /*0b78*/ 	.word	0x00000008
        /*0b7c*/ 	.short	0x010a
        /*0b7e*/ 	.byte	0x3f
	.zero		1


	//   ....[172]....
        /*0b80*/ 	.word	0x00007be0
        /*0b84*/ 	.word	0x0000000b
        /*0b88*/ 	.word	0x00000190
        /*0b8c*/ 	.short	0x010a
        /*0b8e*/ 	.byte	0x3f
	.zero		1


	//   ....[173]....
        /*0b90*/ 	.word	0x00007cb0
        /*0b94*/ 	.word	0x00000007
        /*0b98*/ 	.word	0x00000000
        /*0b9c*/ 	.short	0x010a
        /*0b9e*/ 	.byte	0x3f
	.zero		1


	//   ....[174]....
        /*0ba0*/ 	.word	0x00007d00
        /*0ba4*/ 	.word	0x00000006
        /*0ba8*/ 	.word	0x00000000
        /*0bac*/ 	.short	0x010a
        /*0bae*/ 	.byte	0x3f
	.zero		1


	//   ....[175]....
        /*0bb0*/ 	.word	0x00007d50
        /*0bb4*/ 	.word	0x00000007
        /*0bb8*/ 	.word	0x00000000
        /*0bbc*/ 	.short	0x010a
        /*0bbe*/ 	.byte	0x3f
	.zero		1


	//   ....[176]....
        /*0bc0*/ 	.word	0x00007da0
        /*0bc4*/ 	.word	0x00000006
        /*0bc8*/ 	.word	0x00000000
        /*0bcc*/ 	.short	0x010a
        /*0bce*/ 	.byte	0x3f
	.zero		1


	//   ....[177]....
        /*0bd0*/ 	.word	0x00007df0
        /*0bd4*/ 	.word	0x00000007
        /*0bd8*/ 	.word	0x00000000
        /*0bdc*/ 	.short	0x010a
        /*0bde*/ 	.byte	0x3f
	.zero		1


	//   ....[178]....
        /*0be0*/ 	.word	0x00007e40
        /*0be4*/ 	.word	0x00000006
        /*0be8*/ 	.word	0x00000000
        /*0bec*/ 	.short	0x010a
        /*0bee*/ 	.byte	0x3f
	.zero		1


	//   ....[179]....
        /*0bf0*/ 	.word	0x00007e90
        /*0bf4*/ 	.word	0x00000007
        /*0bf8*/ 	.word	0x00000000
        /*0bfc*/ 	.short	0x010a
        /*0bfe*/ 	.byte	0x3f
	.zero		1


	//   ....[180]....
        /*0c00*/ 	.word	0x00007ee0
        /*0c04*/ 	.word	0x00000006
        /*0c08*/ 	.word	0x00000000
        /*0c0c*/ 	.short	0x010a
        /*0c0e*/ 	.byte	0x3f
	.zero		1


	//   ....[181]....
        /*0c10*/ 	.word	0x00007f30
        /*0c14*/ 	.word	0x00000007
        /*0c18*/ 	.word	0x00000000
        /*0c1c*/ 	.short	0x010a
        /*0c1e*/ 	.byte	0x3f
	.zero		1


	//   ....[182]....
        /*0c20*/ 	.word	0x00007f80
        /*0c24*/ 	.word	0x00000006
        /*0c28*/ 	.word	0x00000000
        /*0c2c*/ 	.short	0x010a
        /*0c2e*/ 	.byte	0x3f
	.zero		1


	//   ....[183]....
        /*0c30*/ 	.word	0x00007fd0
        /*0c34*/ 	.word	0x00000007
        /*0c38*/ 	.word	0x00000000
        /*0c3c*/ 	.short	0x010a
        /*0c3e*/ 	.byte	0x3f
	.zero		1


	//   ....[184]....
        /*0c40*/ 	.word	0x00008020
        /*0c44*/ 	.word	0x00000006
        /*0c48*/ 	.word	0x00000000
        /*0c4c*/ 	.short	0x010a
        /*0c4e*/ 	.byte	0x3f
	.zero		1


	//   ....[185]....
        /*0c50*/ 	.word	0x00008070
        /*0c54*/ 	.word	0x00000007
        /*0c58*/ 	.word	0x00000000
        /*0c5c*/ 	.short	0x010a
        /*0c5e*/ 	.byte	0x3f
	.zero		1


	//   ....[186]....
        /*0c60*/ 	.word	0x000080c0
        /*0c64*/ 	.word	0x00000006
        /*0c68*/ 	.word	0x00000000
        /*0c6c*/ 	.short	0x010a
        /*0c6e*/ 	.byte	0x3f
	.zero		1


	//   ....[187]....
        /*0c70*/ 	.word	0x00008110
        /*0c74*/ 	.word	0x00000007
        /*0c78*/ 	.word	0x00000000
        /*0c7c*/ 	.short	0x010a
        /*0c7e*/ 	.byte	0x3f
	.zero		1


	//   ....[188]....
        /*0c80*/ 	.word	0x00008160
        /*0c84*/ 	.word	0x00000006
        /*0c88*/ 	.word	0x00000000
        /*0c8c*/ 	.short	0x010a
        /*0c8e*/ 	.byte	0x3f
	.zero		1


	//   ....[189]....
        /*0c90*/ 	.word	0x000081b0
        /*0c94*/ 	.word	0x00000007
        /*0c98*/ 	.word	0x00000000
        /*0c9c*/ 	.short	0x010a
        /*0c9e*/ 	.byte	0x3f
	.zero		1


	//   ....[190]....
        /*0ca0*/ 	.word	0x00008200
        /*0ca4*/ 	.word	0x00000006
        /*0ca8*/ 	.word	0x00000000
        /*0cac*/ 	.short	0x010a
        /*0cae*/ 	.byte	0x3f
	.zero		1


	//   ....[191]....
        /*0cb0*/ 	.word	0x00008250
        /*0cb4*/ 	.word	0x00000007
        /*0cb8*/ 	.word	0x00000000
        /*0cbc*/ 	.short	0x010a
        /*0cbe*/ 	.byte	0x3f
	.zero		1


	//   ....[192]....
        /*0cc0*/ 	.word	0x000082a0
        /*0cc4*/ 	.word	0x00000006
        /*0cc8*/ 	.word	0x00000000
        /*0ccc*/ 	.short	0x010a
        /*0cce*/ 	.byte	0x3f
	.zero		1


	//   ....[193]....
        /*0cd0*/ 	.word	0x000082f0
        /*0cd4*/ 	.word	0x00000007
        /*0cd8*/ 	.word	0x00000000
        /*0cdc*/ 	.short	0x010a
        /*0cde*/ 	.byte	0x3f
	.zero		1


	//   ....[194]....
        /*0ce0*/ 	.word	0x00008340
        /*0ce4*/ 	.word	0x00000006
        /*0ce8*/ 	.word	0x00000000
        /*0cec*/ 	.short	0x010a
        /*0cee*/ 	.byte	0x3f
	.zero		1


	//   ....[195]....
        /*0cf0*/ 	.word	0x00008390
        /*0cf4*/ 	.word	0x00000007
        /*0cf8*/ 	.word	0x00000000
        /*0cfc*/ 	.short	0x010a
        /*0cfe*/ 	.byte	0x3f
	.zero		1


	//   ....[196]....
        /*0d00*/ 	.word	0x000083e0
        /*0d04*/ 	.word	0x00000006
        /*0d08*/ 	.word	0x00000000
        /*0d0c*/ 	.short	0x010a
        /*0d0e*/ 	.byte	0x3f
	.zero		1


	//   ....[197]....
        /*0d10*/ 	.word	0x00008430
        /*0d14*/ 	.word	0x00000007
        /*0d18*/ 	.word	0x00000000
        /*0d1c*/ 	.short	0x010a
        /*0d1e*/ 	.byte	0x3f
	.zero		1


	//   ....[198]....
        /*0d20*/ 	.word	0x00008480
        /*0d24*/ 	.word	0x00000006
        /*0d28*/ 	.word	0x00000000
        /*0d2c*/ 	.short	0x010a
        /*0d2e*/ 	.byte	0x3f
	.zero		1


	//   ....[199]....
        /*0d30*/ 	.word	0x000084d0
        /*0d34*/ 	.word	0x00000007
        /*0d38*/ 	.word	0x00000000
        /*0d3c*/ 	.short	0x010a
        /*0d3e*/ 	.byte	0x3f
	.zero		1


	//   ....[200]....
        /*0d40*/ 	.word	0x00008520
        /*0d44*/ 	.word	0x00000006
        /*0d48*/ 	.word	0x00000000
        /*0d4c*/ 	.short	0x010a
        /*0d4e*/ 	.byte	0x3f
	.zero		1


	//   ....[201]....
        /*0d50*/ 	.word	0x00008570
        /*0d54*/ 	.word	0x00000007
        /*0d58*/ 	.word	0x00000000
        /*0d5c*/ 	.short	0x010a
        /*0d5e*/ 	.byte	0x3f
	.zero		1


	//   ....[202]....
        /*0d60*/ 	.word	0x000085c0
        /*0d64*/ 	.word	0x00000006
        /*0d68*/ 	.word	0x00000000
        /*0d6c*/ 	.short	0x010a
        /*0d6e*/ 	.byte	0x3f
	.zero		1


	//   ....[203]....
        /*0d70*/ 	.word	0x00008610
        /*0d74*/ 	.word	0x00000007
        /*0d78*/ 	.word	0x00000000
        /*0d7c*/ 	.short	0x010a
        /*0d7e*/ 	.byte	0x3f
	.zero		1


	//   ....[204]....
        /*0d80*/ 	.word	0x00008660
        /*0d84*/ 	.word	0x00000006
        /*0d88*/ 	.word	0x00000000
        /*0d8c*/ 	.short	0x010a
        /*0d8e*/ 	.byte	0x3f
	.zero		1


	//   ....[205]....
        /*0d90*/ 	.word	0x000086b0
        /*0d94*/ 	.word	0x00000007
        /*0d98*/ 	.word	0x00000000
        /*0d9c*/ 	.short	0x010a
        /*0d9e*/ 	.byte	0x3f
	.zero		1


	//   ....[206]....
        /*0da0*/ 	.word	0x00008700
        /*0da4*/ 	.word	0x00000006
        /*0da8*/ 	.word	0x00000000
        /*0dac*/ 	.short	0x010a
        /*0dae*/ 	.byte	0x3f
	.zero		1


	//   ....[207]....
        /*0db0*/ 	.word	0x00008750
        /*0db4*/ 	.word	0x00000007
        /*0db8*/ 	.word	0x00000000
        /*0dbc*/ 	.short	0x010a
        /*0dbe*/ 	.byte	0x3f
	.zero		1


	//   ....[208]....
        /*0dc0*/ 	.word	0x000087a0
        /*0dc4*/ 	.word	0x00000006
        /*0dc8*/ 	.word	0x00000000
        /*0dcc*/ 	.short	0x010a
        /*0dce*/ 	.byte	0x3f
	.zero		1


	//   ....[209]....
        /*0dd0*/ 	.word	0x000087f0
        /*0dd4*/ 	.word	0x00000007
        /*0dd8*/ 	.word	0x00000000
        /*0ddc*/ 	.short	0x010a
        /*0dde*/ 	.byte	0x3f
	.zero		1


	//   ....[210]....
        /*0de0*/ 	.word	0x00008840
        /*0de4*/ 	.word	0x00000006
        /*0de8*/ 	.word	0x00000000
        /*0dec*/ 	.short	0x010a
        /*0dee*/ 	.byte	0x3f
	.zero		1


	//   ....[211]....
        /*0df0*/ 	.word	0x00008890
        /*0df4*/ 	.word	0x00000007
        /*0df8*/ 	.word	0x00000000
        /*0dfc*/ 	.short	0x010a
        /*0dfe*/ 	.byte	0x3f
	.zero		1


	//   ....[212]....
        /*0e00*/ 	.word	0x000088e0
        /*0e04*/ 	.word	0x00000006
        /*0e08*/ 	.word	0x00000000
        /*0e0c*/ 	.short	0x010a
        /*0e0e*/ 	.byte	0x3f
	.zero		1


	//   ....[213]....
        /*0e10*/ 	.word	0x00008930
        /*0e14*/ 	.word	0x00000007
        /*0e18*/ 	.word	0x00000000
        /*0e1c*/ 	.short	0x010a
        /*0e1e*/ 	.byte	0x3f
	.zero		1


	//   ....[214]....
        /*0e20*/ 	.word	0x00008980
        /*0e24*/ 	.word	0x00000006
        /*0e28*/ 	.word	0x00000000
        /*0e2c*/ 	.short	0x010a
        /*0e2e*/ 	.byte	0x3f
	.zero		1


	//   ....[215]....
        /*0e30*/ 	.word	0x000089d0
        /*0e34*/ 	.word	0x00000007
        /*0e38*/ 	.word	0x00000000
        /*0e3c*/ 	.short	0x010a
        /*0e3e*/ 	.byte	0x3f
	.zero		1


	//   ....[216]....
        /*0e40*/ 	.word	0x00008a20
        /*0e44*/ 	.word	0x00000006
        /*0e48*/ 	.word	0x00000000
        /*0e4c*/ 	.short	0x010a
        /*0e4e*/ 	.byte	0x3f
	.zero		1


	//   ....[217]....
        /*0e50*/ 	.word	0x00008a70
        /*0e54*/ 	.word	0x00000007
        /*0e58*/ 	.word	0x00000000
        /*0e5c*/ 	.short	0x010a
        /*0e5e*/ 	.byte	0x3f
	.zero		1


	//   ....[218]....
        /*0e60*/ 	.word	0x00008ac0
        /*0e64*/ 	.word	0x00000006
        /*0e68*/ 	.word	0x00000000
        /*0e6c*/ 	.short	0x010a
        /*0e6e*/ 	.byte	0x3f
	.zero		1


	//   ....[219]....
        /*0e70*/ 	.word	0x00008b10
        /*0e74*/ 	.word	0x00000007
        /*0e78*/ 	.word	0x00000000
        /*0e7c*/ 	.short	0x010a
        /*0e7e*/ 	.byte	0x3f
	.zero		1


	//   ....[220]....
        /*0e80*/ 	.word	0x00008b60
        /*0e84*/ 	.word	0x00000006
        /*0e88*/ 	.word	0x00000000
        /*0e8c*/ 	.short	0x010a
        /*0e8e*/ 	.byte	0x3f
	.zero		1


	//   ....[221]....
        /*0e90*/ 	.word	0x00008bb0
        /*0e94*/ 	.word	0x00000007
        /*0e98*/ 	.word	0x00000000
        /*0e9c*/ 	.short	0x010a
        /*0e9e*/ 	.byte	0x3f
	.zero		1


	//----- nvinfo : EIATTR_NUM_MBARRIERS
	.align		4
.L_37:
        /*0ea0*/ 	.byte	0x03, 0x38
        /*0ea2*/ 	.short	0x006a


	//----- nvinfo : EIATTR_EXIT_INSTR_OFFSETS
	.align		4
        /*0ea4*/ 	.byte	0x04, 0x1c
        /*0ea6*/ 	.short	(.L_39 - .L_38)


	//   ....[0]....
.L_38:
        /*0ea8*/ 	.word	0x00001770


	//   ....[1]....
        /*0eac*/ 	.word	0x000017d0


	//   ....[2]....
        /*0eb0*/ 	.word	0x00005060


	//   ....[3]....
        /*0eb4*/ 	.word	0x00005090


	//   ....[4]....
        /*0eb8*/ 	.word	0x000079e0


	//----- nvinfo : EIATTR_MAX_THREADS
	.align		4
.L_39:
        /*0ebc*/ 	.byte	0x04, 0x05
        /*0ebe*/ 	.short	(.L_41 - .L_40)
.L_40:
        /*0ec0*/ 	.word	0x00000180
        /*0ec4*/ 	.word	0x00000001
        /*0ec8*/ 	.word	0x00000001


	//----- nvinfo : EIATTR_CRS_STACK_SIZE
	.align		4
.L_41:
        /*0ecc*/ 	.byte	0x04, 0x1e
        /*0ece*/ 	.short	(.L_43 - .L_42)
.L_42:
        /*0ed0*/ 	.word	0x00000000


	//----- nvinfo : EIATTR_CBANK_PARAM_SIZE
	.align		4
.L_43:
        /*0ed4*/ 	.byte	0x03, 0x19
        /*0ed6*/ 	.short	0x0470


	//----- nvinfo : EIATTR_PARAM_CBANK
	.align		4
        /*0ed8*/ 	.byte	0x04, 0x0a
        /*0eda*/ 	.short	(.L_45 - .L_44)
	.align		4
.L_44:
        /*0edc*/ 	.word	index@(.nv.constant0._ZN7cutlass13device_kernelINS_4gemm6kernel13GemmUniversalIN4cute5tupleIJiiiiEEENS1_10collective13CollectiveMmaINS1_34MainloopSm90TmaGmmaWarpSpecializedILi50ENS5_IJNS4_1CILi1EEESB_SB_EEENS1_32KernelTmaWarpSpecializedPingpongEEENS5_IJNSA_ILi64EEENSA_ILi80EEENSA_ILi32EEEEEEaNS5_IJlSB_lEEEaSJ_NS4_8TiledMMAINS4_8MMA_AtomIJNS4_4SM904GMMA26MMA_64x16x32_S32S8S8_SS_TNEEEENS4_6LayoutISC_NS5_IJNSA_ILi0EEESR_SR_EEEEENS5_IJNS4_10UnderscoreESU_SU_EEEEENS4_13SM90_TMA_LOADENS4_14ComposedLayoutINS4_7SwizzleILi1ELi4ELi3EEENS4_18smem_ptr_flag_bitsILi8EEENSQ_INS5_IJNSA_ILi8EEESH_EEENS5_IJSH_SB_EEEEEEEvNS4_8identityESX_S17_vS18_EENS_8epilogue10collective6detail29Sm90TmaWarpSpecializedAdapterINS1B_15DefaultEpilogueIaSJ_SJ_NS1A_6thread17LinearCombinationIaLi1EiiLNS1F_9ScaleType4KindE0ELNS_15FloatRoundStyleE2EaEENS1_15EpilogueDefaultEEEEEvvEEEEvNT_6ParamsE)
        /*0ee0*/ 	.short	0x0210
        /*0ee2*/ 	.short	0x0470


	//----- nvinfo : EIATTR_SW_WAR
	.align		4
.L_45:
        /*0ee4*/ 	.byte	0x04, 0x36
        /*0ee6*/ 	.short	(.L_47 - .L_46)
.L_46:
        /*0ee8*/ 	.word	0x00000008
.L_47:


//--------------------- .nv.callgraph             --------------------------
	.section	.nv.callgraph,"",@"SHT_CUDA_CALLGRAPH"
	.align	4
	.sectionentsize	8
	.align		4
        /*0000*/ 	.word	0x00000000
	.align		4
        /*0004*/ 	.word	0xffffffff
	.align		4
        /*0008*/ 	.word	index@(_ZN7cutlass13device_kernelINS_4gemm6kernel13GemmUniversalIN4cute5tupleIJiiiiEEENS1_10collective13CollectiveMmaINS1_34MainloopSm90TmaGmmaWarpSpecializedILi50ENS5_IJNS4_1CILi1EEESB_SB_EEENS1_32KernelTmaWarpSpecializedPingpongEEENS5_IJNSA_ILi64EEENSA_ILi80EEENSA_ILi32EEEEEEaNS5_IJlSB_lEEEaSJ_NS4_8TiledMMAINS4_8MMA_AtomIJNS4_4SM904GMMA26MMA_64x16x32_S32S8S8_SS_TNEEEENS4_6LayoutISC_NS5_IJNSA_ILi0EEESR_SR_EEEEENS5_IJNS4_10UnderscoreESU_SU_EEEEENS4_13SM90_TMA_LOADENS4_14ComposedLayoutINS4_7SwizzleILi1ELi4ELi3EEENS4_18smem_ptr_flag_bitsILi8EEENSQ_INS5_IJNSA_ILi8EEESH_EEENS5_IJSH_SB_EEEEEEEvNS4_8identityESX_S17_vS18_EENS_8epilogue10collective6detail29Sm90TmaWarpSpecializedAdapterINS1B_15DefaultEpilogueIaSJ_SJ_NS1A_6thread17LinearCombinationIaLi1EiiLNS1F_9ScaleType4KindE0ELNS_15FloatRoundStyleE2EaEENS1_15EpilogueDefaultEEEEEvvEEEEvNT_6ParamsE)
	.align		4
        /*000c*/ 	.word	index@(__assertfail)
	.align		4
        /*0010*/ 	.word	0x00000000
	.align		4
        /*0014*/ 	.word	0xfffffffe
	.align		4
        /*0018*/ 	.word	0x00000000
	.align		4
        /*001c*/ 	.word	0xfffffffd
	.align		4
        /*0020*/ 	.word	0x00000000
	.align		4
        /*0024*/ 	.word	0xfffffffc


//--------------------- .nv.constant4             --------------------------
	.section	.nv.constant4,"a",@progbits
	.align	8
	.align		8
.nv.constant4:
        /*0000*/ 	.dword	__assertfail
	.align		8
        /*0008*/ 	.dword	__unnamed_1
	.align		8
        /*0010*/ 	.dword	_ZN39_INTERNAL_d2af24e7_4_k_cu_10933818_43934cuda3std3__45__cpo5beginE
	.align		8
        /*0018*/ 	.dword	_ZN39_INTERNAL_d2af24e7_4_k_cu_10933818_43934cuda3std3__45__cpo3endE
	.align		8
        /*0020*/ 	.dword	_ZN39_INTERNAL_d2af24e7_4_k_cu_10933818_43934cuda3std3__45__cpo6cbeginE
	.align		8
        /*0028*/ 	.dword	_ZN39_INTERNAL_d2af24e7_4_k_cu_10933818_43934cuda3std3__45__cpo4cendE
	.align		8
        /*0030*/ 	.dword	_ZN39_INTERNAL_d2af24e7_4_k_cu_10933818_43934cuda3std3__441_GLOBAL__N__d2af24e7_4_k_cu_10933818_43936ignoreE
	.align		8
        /*0038*/ 	.dword	_ZN39_INTERNAL_d2af24e7_4_k_cu_10933818_43934cuda3std3__419piecewise_constructE
	.align		8
        /*0040*/ 	.dword	_ZN39_INTERNAL_d2af24e7_4_k_cu_10933818_43934cuda3std3__48in_placeE
	.align		8
        /*0048*/ 	.dword	_ZN39_INTERNAL_d2af24e7_4_k_cu_10933818_43934cuda3std6ranges3__45__cpo4swapE
	.align		8
        /*0050*/ 	.dword	_ZN39_INTERNAL_d2af24e7_4_k_cu_10933818_43934cuda3std6ranges3__45__cpo9iter_moveE
	.align		8
        /*0058*/ 	.dword	_ZN39_INTERNAL_d2af24e7_4_k_cu_10933818_43934cute7productE
	.align		8
        /*0060*/ 	.dword	_ZN39_INTERNAL_d2af24e7_4_k_cu_10933818_43934cute1_E
	.align		8
        /*0068*/ 	.dword	$str$22
	.align		8
        /*0070*/ 	.dword	$str$23


//--------------------- .text._ZN7cutlass13device_kernelINS_4gemm6kernel13GemmUniversalIN4cute5tupleIJiiiiEEENS1_10collective13CollectiveMmaINS1_34MainloopSm90TmaGmmaWarpSpecializedILi50ENS5_IJNS4_1CILi1EEESB_SB_EEENS1_32KernelTmaWarpSpecializedPingpongEEENS5_IJNSA_ILi64EEENSA_ILi80EEENSA_ILi32EEEEEEaNS5_IJlSB_lEEEaSJ_NS4_8TiledMMAINS4_8MMA_AtomIJNS4_4SM904GMMA26MMA_64x16x32_S32S8S8_SS_TNEEEENS4_6LayoutISC_NS5_IJNSA_ILi0EEESR_SR_EEEEENS5_IJNS4_10UnderscoreESU_SU_EEEEENS4_13SM90_TMA_LOADENS4_14ComposedLayoutINS4_7SwizzleILi1ELi4ELi3EEENS4_18smem_ptr_flag_bitsILi8EEENSQ_INS5_IJNSA_ILi8EEESH_EEENS5_IJSH_SB_EEEEEEEvNS4_8identityESX_S17_vS18_EENS_8epilogue10collective6detail29Sm90TmaWarpSpecializedAdapterINS1B_15DefaultEpilogueIaSJ_SJ_NS1A_6thread17LinearCombinationIaLi1EiiLNS1F_9ScaleType4KindE0ELNS_15FloatRoundStyleE2EaEENS1_15EpilogueDefaultEEEEEvvEEEEvNT_6ParamsE --------------------------
	.section	.text._ZN7cutlass13device_kernelINS_4gemm6kernel13GemmUniversalIN4cute5tupleIJiiiiEEENS1_10collective13CollectiveMmaINS1_34MainloopSm90TmaGmmaWarpSpecializedILi50ENS5_IJNS4_1CILi1EEESB_SB_EEENS1_32KernelTmaWarpSpecializedPingpongEEENS5_IJNSA_ILi64EEENSA_ILi80EEENSA_ILi32EEEEEEaNS5_IJlSB_lEEEaSJ_NS4_8TiledMMAINS4_8MMA_AtomIJNS4_4SM904GMMA26MMA_64x16x32_S32S8S8_SS_TNEEEENS4_6LayoutISC_NS5_IJNSA_ILi0EEESR_SR_EEEEENS5_IJNS4_10UnderscoreESU_SU_EEEEENS4_13SM90_TMA_LOADENS4_14ComposedLayoutINS4_7SwizzleILi1ELi4ELi3EEENS4_18smem_ptr_flag_bitsILi8EEENSQ_INS5_IJNSA_ILi8EEESH_EEENS5_IJSH_SB_EEEEEEEvNS4_8identityESX_S17_vS18_EENS_8epilogue10collective6detail29Sm90TmaWarpSpecializedAdapterINS1B_15DefaultEpilogueIaSJ_SJ_NS1A_6thread17LinearCombinationIaLi1EiiLNS1F_9ScaleType4KindE0ELNS_15FloatRoundStyleE2EaEENS1_15EpilogueDefaultEEEEEvvEEEEvNT_6ParamsE,"ax",@progbits
	.align	128
.text._ZN7cutlass13device_kernelINS_4gemm6kernel13GemmUniversalIN4cute5tupleIJiiiiEEENS1_10collective13CollectiveMmaINS1_34MainloopSm90TmaGmmaWarpSpecializedILi50ENS5_IJNS4_1CILi1EEESB_SB_EEENS1_32KernelTmaWarpSpecializedPingpongEEENS5_IJNSA_ILi64EEENSA_ILi80EEENSA_ILi32EEEEEEaNS5_IJlSB_lEEEaSJ_NS4_8TiledMMAINS4_8MMA_AtomIJNS4_4SM904GMMA26MMA_64x16x32_S32S8S8_SS_TNEEEENS4_6LayoutISC_NS5_IJNSA_ILi0EEESR_SR_EEEEENS5_IJNS4_10UnderscoreESU_SU_EEEEENS4_13SM90_TMA_LOADENS4_14ComposedLayoutINS4_7SwizzleILi1ELi4ELi3EEENS4_18smem_ptr_flag_bitsILi8EEENSQ_INS5_IJNSA_ILi8EEESH_EEENS5_IJSH_SB_EEEEEEEvNS4_8identityESX_S17_vS18_EENS_8epilogue10collective6detail29Sm90TmaWarpSpecializedAdapterINS1B_15DefaultEpilogueIaSJ_SJ_NS1A_6thread17LinearCombinationIaLi1EiiLNS1F_9ScaleType4KindE0ELNS_15FloatRoundStyleE2EaEENS1_15EpilogueDefaultEEEEEvvEEEEvNT_6ParamsE:
        .type           _ZN7cutlass13device_kernelINS_4gemm6kernel13GemmUniversalIN4cute5tupleIJiiiiEEENS1_10collective13CollectiveMmaINS1_34MainloopSm90TmaGmmaWarpSpecializedILi50ENS5_IJNS4_1CILi1EEESB_SB_EEENS1_32KernelTmaWarpSpecializedPingpongEEENS5_IJNSA_ILi64EEENSA_ILi80EEENSA_ILi32EEEEEEaNS5_IJlSB_lEEEaSJ_NS4_8TiledMMAINS4_8MMA_AtomIJNS4_4SM904GMMA26MMA_64x16x32_S32S8S8_SS_TNEEEENS4_6LayoutISC_NS5_IJNSA_ILi0EEESR_SR_EEEEENS5_IJNS4_10UnderscoreESU_SU_EEEEENS4_13SM90_TMA_LOADENS4_14ComposedLayoutINS4_7SwizzleILi1ELi4ELi3EEENS4_18smem_ptr_flag_bitsILi8EEENSQ_INS5_IJNSA_ILi8EEESH_EEENS5_IJSH_SB_EEEEEEEvNS4_8identityESX_S17_vS18_EENS_8epilogue10collective6detail29Sm90TmaWarpSpecializedAdapterINS1B_15DefaultEpilogueIaSJ_SJ_NS1A_6thread17LinearCombinationIaLi1EiiLNS1F_9ScaleType4KindE0ELNS_15FloatRoundStyleE2EaEENS1_15EpilogueDefaultEEEEEvvEEEEvNT_6ParamsE,@function
        .size           _ZN7cutlass13device_kernelINS_4gemm6kernel13GemmUniversalIN4cute5tupleIJiiiiEEENS1_10collective13CollectiveMmaINS1_34MainloopSm90TmaGmmaWarpSpecializedILi50ENS5_IJNS4_1CILi1EEESB_SB_EEENS1_32KernelTmaWarpSpecializedPingpongEEENS5_IJNSA_ILi64EEENSA_ILi80EEENSA_ILi32EEEEEEaNS5_IJlSB_lEEEaSJ_NS4_8TiledMMAINS4_8MMA_AtomIJNS4_4SM904GMMA26MMA_64x16x32_S32S8S8_SS_TNEEEENS4_6LayoutISC_NS5_IJNSA_ILi0EEESR_SR_EEEEENS5_IJNS4_10UnderscoreESU_SU_EEEEENS4_13SM90_TMA_LOADENS4_14ComposedLayoutINS4_7SwizzleILi1ELi4ELi3EEENS4_18smem_ptr_flag_bitsILi8EEENSQ_INS5_IJNSA_ILi8EEESH_EEENS5_IJSH_SB_EEEEEEEvNS4_8identityESX_S17_vS18_EENS_8epilogue10collective6detail29Sm90TmaWarpSpecializedAdapterINS1B_15DefaultEpilogueIaSJ_SJ_NS1A_6thread17LinearCombinationIaLi1EiiLNS1F_9ScaleType4KindE0ELNS_15FloatRoundStyleE2EaEENS1_15EpilogueDefaultEEEEEvvEEEEvNT_6ParamsE,(.L_x_246 - _ZN7cutlass13device_kernelINS_4gemm6kernel13GemmUniversalIN4cute5tupleIJiiiiEEENS1_10collective13CollectiveMmaINS1_34MainloopSm90TmaGmmaWarpSpecializedILi50ENS5_IJNS4_1CILi1EEESB_SB_EEENS1_32KernelTmaWarpSpecializedPingpongEEENS5_IJNSA_ILi64EEENSA_ILi80EEENSA_ILi32EEEEEEaNS5_IJlSB_lEEEaSJ_NS4_8TiledMMAINS4_8MMA_AtomIJNS4_4SM904GMMA26MMA_64x16x32_S32S8S8_SS_TNEEEENS4_6LayoutISC_NS5_IJNSA_ILi0EEESR_SR_EEEEENS5_IJNS4_10UnderscoreESU_SU_EEEEENS4_13SM90_TMA_LOADENS4_14ComposedLayoutINS4_7SwizzleILi1ELi4ELi3EEENS4_18smem_ptr_flag_bitsILi8EEENSQ_INS5_IJNSA_ILi8EEESH_EEENS5_IJSH_SB_EEEEEEEvNS4_8identityESX_S17_vS18_EENS_8epilogue10collective6detail29Sm90TmaWarpSpecializedAdapterINS1B_15DefaultEpilogueIaSJ_SJ_NS1A_6thread17LinearCombinationIaLi1EiiLNS1F_9ScaleType4KindE0ELNS_15FloatRoundStyleE2EaEENS1_15EpilogueDefaultEEEEEvvEEEEvNT_6ParamsE)
        .other          _ZN7cutlass13device_kernelINS_4gemm6kernel13GemmUniversalIN4cute5tupleIJiiiiEEENS1_10collective13CollectiveMmaINS1_34MainloopSm90TmaGmmaWarpSpecializedILi50ENS5_IJNS4_1CILi1EEESB_SB_EEENS1_32KernelTmaWarpSpecializedPingpongEEENS5_IJNSA_ILi64EEENSA_ILi80EEENSA_ILi32EEEEEEaNS5_IJlSB_lEEEaSJ_NS4_8TiledMMAINS4_8MMA_AtomIJNS4_4SM904GMMA26MMA_64x16x32_S32S8S8_SS_TNEEEENS4_6LayoutISC_NS5_IJNSA_ILi0EEESR_SR_EEEEENS5_IJNS4_10UnderscoreESU_SU_EEEEENS4_13SM90_TMA_LOADENS4_14ComposedLayoutINS4_7SwizzleILi1ELi4ELi3EEENS4_18smem_ptr_flag_bitsILi8EEENSQ_INS5_IJNSA_ILi8EEESH_EEENS5_IJSH_SB_EEEEEEEvNS4_8identityESX_S17_vS18_EENS_8epilogue10collective6detail29Sm90TmaWarpSpecializedAdapterINS1B_15DefaultEpilogueIaSJ_SJ_NS1A_6thread17LinearCombinationIaLi1EiiLNS1F_9ScaleType4KindE0ELNS_15FloatRoundStyleE2EaEENS1_15EpilogueDefaultEEEEEvvEEEEvNT_6ParamsE,@"STO_CUDA_ENTRY STV_DEFAULT"
_ZN7cutlass13device_kernelINS_4gemm6kernel13GemmUniversalIN4cute5tupleIJiiiiEEENS1_10collective13CollectiveMmaINS1_34MainloopSm90TmaGmmaWarpSpecializedILi50ENS5_IJNS4_1CILi1EEESB_SB_EEENS1_32KernelTmaWarpSpecializedPingpongEEENS5_IJNSA_ILi64EEENSA_ILi80EEENSA_ILi32EEEEEEaNS5_IJlSB_lEEEaSJ_NS4_8TiledMMAINS4_8MMA_AtomIJNS4_4SM904GMMA26MMA_64x16x32_S32S8S8_SS_TNEEEENS4_6LayoutISC_NS5_IJNSA_ILi0EEESR_SR_EEEEENS5_IJNS4_10UnderscoreESU_SU_EEEEENS4_13SM90_TMA_LOADENS4_14ComposedLayoutINS4_7SwizzleILi1ELi4ELi3EEENS4_18smem_ptr_flag_bitsILi8EEENSQ_INS5_IJNSA_ILi8EEESH_EEENS5_IJSH_SB_EEEEEEEvNS4_8identityESX_S17_vS18_EENS_8epilogue10collective6detail29Sm90TmaWarpSpecializedAdapterINS1B_15DefaultEpilogueIaSJ_SJ_NS1A_6thread17LinearCombinationIaLi1EiiLNS1F_9ScaleType4KindE0ELNS_15FloatRoundStyleE2EaEENS1_15EpilogueDefaultEEEEEvvEEEEvNT_6ParamsE:
[----:B------:R-:W0:Y:S02]  /*0000*/  LDC R1, c[0x0][0x28] ;  /* 0x00000a00ff017b82 */ /* 0x000e240000000800 */
[----:B0-----:R-:W-:Y:S01]  /*0010*/  VIADD R1, R1, 0xfffffff8 ;  /* 0xfffffff801017836 */ /* 0x001fe20000000000 */
[----:B------:R-:W0:Y:S01]  /*0020*/  S2R R4, SR_TID.X ;  /* 0x0000000000047919 */ /* 0x000e220000002100 */
[----:B------:R-:W-:Y:S01]  /*0030*/  ELECT P0, URZ, PT ;  /* 0x00000000003f782f */ /* 0x000fe20003800000 */
[----:B------:R-:W-:Y:S01]  /*0040*/  BSSY B0, `(.L_x_0) ;  /* 0x000000f000007945 */ /* 0x000fe20003800000 */
[--C-:B0-----:R-:W-:Y:S02]  /*0050*/  SHF.R.U32.HI R0, RZ, 0x5, R4.reuse ;  /* 0x00000005ff007819 */ /* 0x101fe40000011604 */
[----:B------:R-:W-:-:S03]  /*0060*/  SHF.R.U32.HI R5, RZ, 0x7, R4 ;  /* 0x00000007ff057819 */ /* 0x000fc60000011604 */
[----:B------:R-:W0:Y:S04]  /*0070*/  SHFL.IDX PT, R2, R0, RZ, 0x1f ;  /* 0x00001fff00027589 */ /* 0x000e2800000e0000 */
[----:B------:R1:W2:Y:S01]  /*0080*/  SHFL.IDX PT, R7, R5, RZ, 0x1f ;  /* 0x00001fff05077589 */ /* 0x0002a200000e0000 */
[----:B0-----:R-:W-:-:S13]  /*0090*/  ISETP.NE.OR P0, PT, R2, RZ, !P0 ;  /* 0x000000ff0200720c */ /* 0x001fda0004705670 */
[----:B-12---:R-:W-:Y:S05]  /*00a0*/  @P0 BRA `(.L_x_1) ;  /* 0x0000000000200947 */ /* 0x006fea0003800000 */
[----:B------:R-:W-:Y:S02]  /*00b0*/  ULDC.64 UR4, c[0x0][0x198] ;  /* 0x0000660000047ab9 */ /* 0x000fe40000000a00 */
[----:B------:R-:W-:Y:S02]  /*00c0*/  UIADD3 UR6, UP0, UR4, 0xf0, URZ ;  /* 0x000000f004067890 */ /* 0x000fe4000ff1e03f */
[----:B------:R-:W-:Y:S02]  /*00d0*/  UIADD3 UR4, UP1, UR4, 0x1f0, URZ ;  /* 0x000001f004047890 */ /* 0x000fe4000ff3e03f */
[----:B------:R-:W-:Y:S02]  /*00e0*/  UIADD3.X UR7, URZ, UR5, URZ, UP0, !UPT ;  /* 0x000000053f077290 */ /* 0x000fe400087fe43f */
[----:B------:R-:W-:-:S07]  /*00f0*/  UIADD3.X UR5, URZ, UR5, URZ, UP1, !UPT ;  /* 0x000000053f057290 */ /* 0x000fce0008ffe43f */
[----:B------:R0:W-:Y:S02]  /*0100*/  UTMACCTL.PF [UR6] ;  /* 0x00000000060079b9 */ /* 0x0001e40008040000 */
[----:B------:R0:W-:Y:S02]  /*0110*/  UTMACCTL.PF [UR4] ;  /* 0x00000000040079b9 */ /* 0x0001e40008040000 */
[----:B0-----:R-:W-:Y:S01]  /*0120*/  NOP ;  /* 0x0000000000007918 */ /* 0x001fe20000000000 */
.L_x_1:
[----:B------:R-:W-:Y:S05]  /*0130*/  BSYNC B0 ;  /* 0x0000000000007941 */ /* 0x000fea0003800000 */
.L_x_0:
[----:B------:R-:W0:Y:S02]  /*0140*/  SHFL.IDX PT, R3, R0, RZ, 0x1f ;  /* 0x00001fff00037589 */ /* 0x000e2400000e0000 */
[----:B0-----:R-:W-:-:S13]  /*0150*/  ISETP.NE.AND P0, PT, R3, RZ, PT ;  /* 0x000000ff0300720c */ /* 0x001fda0003f05270 */
[----:B------:R-:W-:Y:S05]  /*0160*/  @P0 BRA `(.L_x_2) ;  /* 0x0000000400d40947 */ /* 0x000fea0003800000 */
[----:B------:R-:W-:Y:S01]  /*0170*/  ELECT P0, URZ, PT ;  /* 0x00000000003f782f */ /* 0x000fe20003800000 */
[----:B------:R-:W-:-:S12]  /*0180*/  BSSY B0, `(.L_x_2) ;  /* 0x0000073000007945 */ /* 0x000fd80003800000 */
[----:B------:R-:W-:Y:S05]  /*0190*/  @!P0 BRA `(.L_x_3) ;  /* 0x0000000400c48947 */ /* 0x000fea0003800000 */
[----:B------:R-:W0:Y:S01]  /*01a0*/  S2UR UR8, SR_CgaCtaId ;  /* 0x00000000000879c3 */ /* 0x000e220000008800 */
[----:B------:R-:W-:Y:S01]  /*01b0*/  UMOV UR4, 0x400 ;  /* 0x0000040000047882 */ /* 0x000fe20000000000 */
[----:B------:R-:W-:Y:S01]  /*01c0*/  UMOV UR5, 0x1 ;  /* 0x0000000100057882 */ /* 0x000fe20000000000 */
[----:B------:R-:W-:Y:S02]  /*01d0*/  UMOV UR6, 0x80 ;  /* 0x0000008000067882 */ /* 0x000fe40000000000 */
[----:B------:R-:W-:-:S04]  /*01e0*/  UIADD3 UR6, -UR6, 0x100000, URZ ;  /* 0x0010000006067890 */ /* 0x000fc8000fffe13f */
[----:B------:R-:W-:Y:S02]  /*01f0*/  USHF.L.U32 UR7, UR6, 0xb, URZ ;  /* 0x0000000b06077899 */ /* 0x000fe4000800063f */
[----:B------:R-:W-:Y:S02]  /*0200*/  USHF.L.U32 UR6, UR6, 0x1, URZ ;  /* 0x0000000106067899 */ /* 0x000fe4000800063f */
[----:B0-----:R-:W-:Y:S02]  /*0210*/  ULEA UR8, UR8, UR4, 0x18 ;  /* 0x0000000408087291 */ /* 0x001fe4000f8ec03f */
[----:B------:R-:W-:-:S04]  /*0220*/  UIADD3 UR4, -UR5, 0x100000, URZ ;  /* 0x0010000005047890 */ /* 0x000fc8000fffe13f */
[----:B------:R-:W-:Y:S02]  /*0230*/  USHF.L.U32 UR5, UR4, 0xb, URZ ;  /* 0x0000000b04057899 */ /* 0x000fe4000800063f */
[----:B------:R-:W-:Y:S01]  /*0240*/  USHF.L.U32 UR4, UR4, 0x1, URZ ;  /* 0x0000000104047899 */ /* 0x000fe2000800063f */
[----:B------:R-:W0:Y:S11]  /*0250*/  FENCE.VIEW.ASYNC.S ;  /* 0x00000000000073c6 */ /* 0x000e360000000000 */
[----:B0-----:R0:W1:Y:S01]  /*0260*/  SYNCS.EXCH.64 URZ, [UR8], UR4 ;  /* 0x00000004083f75b2 */ /* 0x0010620008000100 */
[----:B------:R0:W2:Y:S01]  /*0270*/  SYNCS.EXCH.64 URZ, [UR8+0x190], UR6 ;  /* 0x00019006083f75b2 */ /* 0x0000a20008000100 */
[----:B------:R0:W3:Y:S01]  /*0280*/  SYNCS.EXCH.64 URZ, [UR8+0x8], UR4 ;  /* 0x00000804083f75b2 */ /* 0x0000e20008000100 */
[----:B------:R0:W4:Y:S01]  /*0290*/  SYNCS.EXCH.64 URZ, [UR8+0x198], UR6 ;  /* 0x00019806083f75b2 */ /* 0x0001220008000100 */
[----:B------:R0:W0:Y:S01]  /*02a0*/  SYNCS.EXCH.64 URZ, [UR8+0x10], UR4 ;  /* 0x00001004083f75b2 */ /* 0x0000220008000100 */
        /* <DEDUP_REMOVED lines=95> */
[----:B-1234-:R-:W-:Y:S01]  /*08a0*/  NOP ;  /* 0x0000000000007918 */ /* 0x01efe20000000000 */
.L_x_3:
[----:B0-----:R-:W-:Y:S05]  /*08b0*/  BSYNC B0 ;  /* 0x0000000000007941 */ /* 0x001fea0003800000 */
.L_x_2:
[----:B------:R-:W0:Y:S01]  /*08c0*/  SHFL.IDX PT, R6, R0, RZ, 0x1f ;  /* 0x00001fff00067589 */ /* 0x000e2200000e0000 */
[----:B------:R-:W-:Y:S01]  /*08d0*/  ELECT P0, URZ, PT ;  /* 0x00000000003f782f */ /* 0x000fe20003800000 */
[----:B------:R-:W-:Y:S01]  /*08e0*/  NOP ;  /* 0x0000000000007918 */ /* 0x000fe20000000000 */
[----:B------:R-:W-:Y:S01]  /*08f0*/  ELECT P1, URZ, PT ;  /* 0x00000000003f782f */ /* 0x000fe20003820000 */
[----:B------:R-:W1:Y:S01]  /*0900*/  SHFL.IDX PT, R3, R0, RZ, 0x1f ;  /* 0x00001fff00037589 */ /* 0x000e6200000e0000 */
[----:B------:R-:W-:Y:S01]  /*0910*/  UMOV UR4, 0x20 ;  /* 0x0000002000047882 */ /* 0x000fe20000000000 */
[----:B------:R-:W-:Y:S01]  /*0920*/  UMOV UR11, 0x80 ;  /* 0x00000080000b7882 */ /* 0x000fe20000000000 */
[----:B------:R-:W-:Y:S01]  /*0930*/  NOP ;  /* 0x0000000000007918 */ /* 0x000fe20000000000 */
[----:B------:R-:W2:Y:S01]  /*0940*/  SHFL.IDX PT, R5, R5, RZ, 0x1f ;  /* 0x00001fff05057589 */ /* 0x000ea200000e0000 */
[C---:B------:R-:W-:Y:S01]  /*0950*/  VIADD R31, R7.reuse, 0xffffffff ;  /* 0xffffffff071f7836 */ /* 0x040fe20000000000 */
[----:B------:R-:W-:Y:S01]  /*0960*/  ULDC.64 UR36, c[0x0][0x208] ;  /* 0x0000820000247ab9 */ /* 0x000fe20000000a00 */
[----:B------:R-:W-:-:S03]  /*0970*/  ISETP.NE.AND P2, PT, R7, RZ, PT ;  /* 0x000000ff0700720c */ /* 0x000fc60003f45270 */
[----:B------:R-:W-:Y:S02]  /*0980*/  ISETP.GE.U32.AND P3, PT, R31, 0x2, PT ;  /* 0x000000021f00780c */ /* 0x000fe40003f66070 */
[----:B0-----:R-:W-:Y:S02]  /*0990*/  ISETP.NE.OR P0, PT, R6, RZ, !P0 ;  /* 0x000000ff0600720c */ /* 0x001fe40004705670 */
[----:B-1----:R-:W-:Y:S02]  /*09a0*/  ISETP.NE.OR P1, PT, R3, RZ, !P1 ;  /* 0x000000ff0300720c */ /* 0x002fe40004f25670 */
[----:B------:R-:W-:Y:S02]  /*09b0*/  SHF.R.S32.HI R3, RZ, 0x1f, R2 ;  /* 0x0000001fff037819 */ /* 0x000fe40000011402 */
[----:B--2---:R-:W-:Y:S02]  /*09c0*/  R2UR UR43, R5 ;  /* 0x00000000052b72ca */ /* 0x004fe400000e0000 */
[----:B------:R-:W-:-:S05]  /*09d0*/  LEA.HI R3, R3, R2, RZ, 0x2 ;  /* 0x0000000203037211 */ /* 0x000fca00078f10ff */
[----:B------:R-:W-:Y:S01]  /*09e0*/  VOTEU.ALL UP0, P0 ;  /* 0x00000000003f7886 */ /* 0x000fe20000000000 */
[----:B------:R-:W-:Y:S01]  /*09f0*/  LOP3.LUT R3, R3, 0xfffffffc, RZ, 0xc0, !PT ;  /* 0xfffffffc03037812 */ /* 0x000fe200078ec0ff */
[----:B------:R-:W-:-:S03]  /*0a00*/  VOTEU.ALL UP1, P1 ;  /* 0x00000000003f7886 */ /* 0x000fc60000820000 */
[----:B------:R-:W0:Y:S01]  /*0a10*/  @!UP0 S2UR UR7, SR_CgaCtaId ;  /* 0x00000000000789c3 */ /* 0x000e220000008800 */
[----:B------:R-:W-:Y:S01]  /*0a20*/  @!UP0 UMOV UR6, 0x400 ;  /* 0x0000040000068882 */ /* 0x000fe20000000000 */
[----:B------:R-:W-:-:S04]  /*0a30*/  @!UP0 UIADD3 UR4, -UR4, 0x100000, URZ ;  /* 0x0010000004048890 */ /* 0x000fc8000fffe13f */
[----:B------:R-:W-:Y:S02]  /*0a40*/  @!UP0 USHF.L.U32 UR5, UR4, 0xb, URZ ;  /* 0x0000000b04058899 */ /* 0x000fe4000800063f */
[----:B------:R-:W-:Y:S01]  /*0a50*/  @!UP0 USHF.L.U32 UR4, UR4, 0x1, URZ ;  /* 0x0000000104048899 */ /* 0x000fe2000800063f */
[----:B------:R-:W-:Y:S01]  /*0a60*/  IMAD.IADD R14, R2, 0x1, -R3 ;  /* 0x00000001020e7824 */ /* 0x000fe200078e0a03 */
[----:B------:R-:W-:Y:S01]  /*0a70*/  @!UP1 UMOV UR9, 0x400 ;  /* 0x0000040000099882 */ /* 0x000fe20000000000 */
[----:B------:R-:W-:Y:S01]  /*0a80*/  VOTEU.ALL UP2, P1 ;  /* 0x00000000003f7886 */ /* 0x000fe20000840000 */
[----:B------:R-:W-:Y:S01]  /*0a90*/  VOTEU.ALL UP3, P1 ;  /* 0x00000000003f7886 */ /* 0x000fe20000860000 */
[----:B------:R-:W-:Y:S01]  /*0aa0*/  VOTEU.ALL UP4, P1 ;  /* 0x00000000003f7886 */ /* 0x000fe20000880000 */
[----:B------:R-:W1:Y:S01]  /*0ab0*/  @!UP1 S2UR UR10, SR_CgaCtaId ;  /* 0x00000000000a99c3 */ /* 0x000e620000008800 */
[----:B------:R-:W-:Y:S01]  /*0ac0*/  VOTEU.ALL UP5, P1 ;  /* 0x00000000003f7886 */ /* 0x000fe200008a0000 */
[----:B------:R-:W-:-:S04]  /*0ad0*/  SHF.R.S32.HI R3, RZ, 0x1f, R4 ;  /* 0x0000001fff037819 */ /* 0x000fc80000011404 */
[----:B------:R-:W-:-:S04]  /*0ae0*/  LEA.HI R3, R3, R4, RZ, 0x7 ;  /* 0x0000000403037211 */ /* 0x000fc800078f38ff */
[----:B------:R-:W-:-:S05]  /*0af0*/  LOP3.LUT R3, R3, 0xffffff80, RZ, 0xc0, !PT ;  /* 0xffffff8003037812 */ /* 0x000fca00078ec0ff */
[----:B------:R-:W-:Y:S01]  /*0b00*/  IMAD.IADD R5, R4, 0x1, -R3 ;  /* 0x0000000104057824 */ /* 0x000fe200078e0a03 */
[----:B0-----:R-:W-:Y:S02]  /*0b10*/  @!UP0 ULEA UR8, UR7, UR6, 0x18 ;  /* 0x0000000607088291 */ /* 0x001fe4000f8ec03f */
[----:B------:R-:W-:-:S04]  /*0b20*/  @!UP1 UIADD3 UR6, -UR11, 0x100000, URZ ;  /* 0x001000000b069890 */ /* 0x000fc8000fffe13f */
[----:B------:R-:W-:Y:S02]  /*0b30*/  @!UP1 USHF.L.U32 UR7, UR6, 0xb, URZ ;  /* 0x0000000b06079899 */ /* 0x000fe4000800063f */
[----:B------:R-:W-:Y:S01]  /*0b40*/  @!UP1 USHF.L.U32 UR6, UR6, 0x1, URZ ;  /* 0x0000000106069899 */ /* 0x000fe2000800063f */
[----:B------:R-:W-:Y:S01]  /*0b50*/  VOTEU.ALL UP0, P0 ;  /* 0x00000000003f7886 */ /* 0x000fe20000000000 */
[----:B-1----:R-:W-:Y:S01]  /*0b60*/  @!UP1 ULEA UR9, UR10, UR9, 0x18 ;  /* 0x000000090a099291 */ /* 0x002fe2000f8ec03f */
[----:B------:R-:W-:Y:S02]  /*0b70*/  VOTEU.ALL UP1, P0 ;  /* 0x00000000003f7886 */ /* 0x000fe40000020000 */
[----:B------:R-:W-:Y:S01]  /*0b80*/  ULDC.64 UR10, c[0x0][0x598] ;  /* 0x00016600000a7ab9 */ /* 0x000fe20000000a00 */
[----:B------:R-:W-:Y:S01]  /*0b90*/  ISETP.NE.AND P0, PT, R14, 0x3, PT ;  /* 0x000000030e00780c */ /* 0x000fe20003f05270 */
[----:B------:R-:W0:Y:S02]  /*0ba0*/  FENCE.VIEW.ASYNC.S ;  /* 0x00000000000073c6 */ /* 0x000e240000000000 */
[----:B0-----:R0:W1:Y:S01]  /*0bb0*/  @!UP0 SYNCS.EXCH.64 URZ, [UR8+0x350], UR4 ;  /* 0x00035004083f85b2 */ /* 0x0010620008000100 */
[----:B------:R-:W-:-:S02]  /*0bc0*/  ISETP.NE.U32.AND P1, PT, RZ, UR10, PT ;  /* 0x0000000aff007c0c */ /* 0x000fc4000bf25070 */
[----:B------:R-:W-:Y:S02]  /*0bd0*/  ISETP.EQ.OR P0, PT, R14, RZ, !P0 ;  /* 0x000000ff0e00720c */ /* 0x000fe40004702670 */
[----:B------:R-:W-:Y:S02]  /*0be0*/  ISETP.NE.AND.EX P1, PT, RZ, UR11, PT, P1 ;  /* 0x0000000bff007c0c */ /* 0x000fe4000bf25310 */
[----:B------:R-:W-:-:S04]  /*0bf0*/  ISETP.EQ.AND P0, PT, R7, RZ, P0 ;  /* 0x000000ff0700720c */ /* 0x000fc80000702270 */
[----:B------:R-:W-:-:S04]  /*0c00*/  SEL R23, RZ, 0x1, !P0 ;  /* 0x00000001ff177807 */ /* 0x000fc80004000000 */
[----:B------:R-:W-:Y:S01]  /*0c10*/  SEL R23, R23, 0x2, P3 ;  /* 0x0000000217177807 */ /* 0x000fe20001800000 */
[----:B------:R0:W1:Y:S01]  /*0c20*/  @!UP1 SYNCS.EXCH.64 URZ, [UR8+0x358], UR4 ;  /* 0x00035804083f95b2 */ /* 0x0000620008000100 */
[----:B------:R-:W-:Y:S01]  /*0c30*/  NOP ;  /* 0x0000000000007918 */ /* 0x000fe20000000000 */
[----:B------:R0:W1:Y:S01]  /*0c40*/  @!UP2 SYNCS.EXCH.64 URZ, [UR9+0x330], UR6 ;  /* 0x00033006093fa5b2 */ /* 0x0000620008000100 */
[----:B------:R0:W1:Y:S01]  /*0c50*/  @!UP3 SYNCS.EXCH.64 URZ, [UR9+0x338], UR6 ;  /* 0x00033806093fb5b2 */ /* 0x0000620008000100 */
[----:B------:R0:W1:Y:S01]  /*0c60*/  @!UP4 SYNCS.EXCH.64 URZ, [UR9+0x340], UR6 ;  /* 0x00034006093fc5b2 */ /* 0x0000620008000100 */
[----:B------:R0:W1:Y:S01]  /*0c70*/  @!UP5 SYNCS.EXCH.64 URZ, [UR9+0x348], UR6 ;  /* 0x00034806093fd5b2 */ /* 0x0000620008000100 */
[----:B------:R-:W-:Y:S01]  /*0c80*/  NOP ;  /* 0x0000000000007918 */ /* 0x000fe20000000000 */
[----:B-1----:R-:W-:Y:S06]  /*0c90*/  BAR.SYNC.DEFER_BLOCKING 0x0 ;  /* 0x0000000000007b1d */ /* 0x002fec0000010000 */
[----:B0-----:R-:W-:Y:S05]  /*0ca0*/  @!P1 BRA `(.L_x_4) ;  /* 0x00000000001c9947 */ /* 0x001fea0003800000 */
[----:B------:R-:W0:Y:S02]  /*0cb0*/  LDC.64 R2, c[0x0][0x598] ;  /* 0x00016600ff027b82 */ /* 0x000e240000000a00 */
[----:B0-----:R-:W2:Y:S02]  /*0cc0*/  LDG.E.64 R2, desc[UR36][R2.64] ;  /* 0x0000002402027981 */ /* 0x001ea4000c1e1b00 */
[----:B--2---:R-:W-:-:S04]  /*0cd0*/  ISETP.NE.U32.AND P0, PT, R2, RZ, PT ;  /* 0x000000ff0200720c */ /* 0x004fc80003f05070 */
[----:B------:R-:W-:-:S13]  /*0ce0*/  ISETP.NE.AND.EX P0, PT, R3, RZ, PT, P0 ;  /* 0x000000ff0300720c */ /* 0x000fda0003f05300 */
[----:B------:R-:W-:Y:S05]  /*0cf0*/  @!P0 BRA `(.L_x_4) ;  /* 0x0000000000088947 */ /* 0x000fea0003800000 */
[----:B------:R1:W5:Y:S01]  /*0d00*/  LD.E R64, desc[UR36][R2.64] ;  /* 0x0000002402407980 */ /* 0x000362000c101900 */
[----:B------:R-:W-:Y:S05]  /*0d10*/  BRA `(.L_x_5) ;  /* 0x0000000000247947 */ /* 0x000fea0003800000 */
.L_x_4:
[----:B------:R-:W-:Y:S02]  /*0d20*/  ULDC.64 UR4, c[0x0][0x588] ;  /* 0x0001620000047ab9 */ /* 0x000fe40000000a00 */
[----:B------:R-:W-:-:S04]  /*0d30*/  ISETP.NE.U32.AND P0, PT, RZ, UR4, PT ;  /* 0x00000004ff007c0c */ /* 0x000fc8000bf05070 */
[----:B------:R-:W-:-:S13]  /*0d40*/  ISETP.NE.AND.EX P0, PT, RZ, UR5, PT, P0 ;  /* 0x00000005ff007c0c */ /* 0x000fda000bf05300 */
[----:B------:R-:W-:Y:S05]  /*0d50*/  @!P0 BRA `(.L_x_6) ;  /* 0x00000000000c8947 */ /* 0x000fea0003800000 */
[----:B------:R-:W0:Y:S02]  /*0d60*/  LDC.64 R64, c[0x0][0x588] ;  /* 0x00016200ff407b82 */ /* 0x000e240000000a00 */
[----:B0-----:R0:W5:Y:S01]  /*0d70*/  LDG.E R64, desc[UR36][R64.64] ;  /* 0x0000002440407981 */ /* 0x001162000c1e1900 */
[----:B------:R-:W-:Y:S05]  /*0d80*/  BRA `(.L_x_5) ;  /* 0x0000000000087947 */ /* 0x000fea0003800000 */
.L_x_6:
[----:B------:R-:W-:Y:S02]  /*0d90*/  ULDC UR4, c[0x0][0x580] ;  /* 0x0001600000047ab9 */ /* 0x000fe40000000800 */
[----:B------:R-:W-:-:S07]  /*0da0*/  IMAD.U32 R64, RZ, RZ, UR4 ;  /* 0x00000004ff407e24 */ /* 0x000fce000f8e00ff */
.L_x_5:
[----:B------:R-:W-:Y:S02]  /*0db0*/  ULDC.64 UR4, c[0x0][0x5a0] ;  /* 0x0001680000047ab9 */ /* 0x000fe40000000a00 */
[----:B------:R-:W-:-:S04]  /*0dc0*/  ISETP.NE.U32.AND P0, PT, RZ, UR4, PT ;  /* 0x00000004ff007c0c */ /* 0x000fc8000bf05070 */
[----:B------:R-:W-:-:S13]  /*0dd0*/  ISETP.NE.AND.EX P0, PT, RZ, UR5, PT, P0 ;  /* 0x00000005ff007c0c */ /* 0x000fda000bf05300 */
[----:B------:R-:W-:Y:S05]  /*0de0*/  @!P0 BRA `(.L_x_7) ;  /* 0x00000000001c8947 */ /* 0x000fea0003800000 */
[----:B-1----:R-:W1:Y:S02]  /*0df0*/  LDC.64 R2, c[0x0][0x5a0] ;  /* 0x00016800ff027b82 */ /* 0x002e640000000a00 */
[----:B-1----:R-:W2:Y:S02]  /*0e00*/  LDG.E.64 R2, desc[UR36][R2.64] ;  /* 0x0000002402027981 */ /* 0x002ea4000c1e1b00 */
[----:B--2---:R-:W-:-:S04]  /*0e10*/  ISETP.NE.U32.AND P0, PT, R2, RZ, PT ;  /* 0x000000ff0200720c */ /* 0x004fc80003f05070 */
[----:B------:R-:W-:-:S13]  /*0e20*/  ISETP.NE.AND.EX P0, PT, R3, RZ, PT, P0 ;  /* 0x000000ff0300720c */ /* 0x000fda0003f05300 */
[----:B------:R-:W-:Y:S05]  /*0e30*/  @!P0 BRA `(.L_x_7) ;  /* 0x0000000000088947 */ /* 0x000fea0003800000 */
[----:B0-----:R2:W5:Y:S01]  /*0e40*/  LD.E R65, desc[UR36][R2.64] ;  /* 0x0000002402417980 */ /* 0x001562000c101900 */
[----:B------:R-:W-:Y:S05]  /*0e50*/  BRA `(.L_x_8) ;  /* 0x0000000000247947 */ /* 0x000fea0003800000 */
.L_x_7:
[----:B------:R-:W-:Y:S02]  /*0e60*/  ULDC.64 UR4, c[0x0][0x590] ;  /* 0x0001640000047ab9 */ /* 0x000fe40000000a00 */
[----:B------:R-:W-:-:S04]  /*0e70*/  ISETP.NE.U32.AND P0, PT, RZ, UR4, PT ;  /* 0x00000004ff007c0c */ /* 0x000fc8000bf05070 */
[----:B------:R-:W-:-:S13]  /*0e80*/  ISETP.NE.AND.EX P0, PT, RZ, UR5, PT, P0 ;  /* 0x00000005ff007c0c */ /* 0x000fda000bf05300 */
[----:B------:R-:W-:Y:S05]  /*0e90*/  @!P0 BRA `(.L_x_9) ;  /* 0x00000000000c8947 */ /* 0x000fea0003800000 */
[----:B-1----:R-:W0:Y:S02]  /*0ea0*/  LDC.64 R2, c[0x0][0x590] ;  /* 0x00016400ff027b82 */ /* 0x002e240000000a00 */
[----:B0-----:R0:W5:Y:S01]  /*0eb0*/  LDG.E R65, desc[UR36][R2.64] ;  /* 0x0000002402417981 */ /* 0x001162000c1e1900 */
[----:B------:R-:W-:Y:S05]  /*0ec0*/  BRA `(.L_x_8) ;  /* 0x0000000000087947 */ /* 0x000fea0003800000 */
.L_x_9:
[----:B------:R-:W-:Y:S02]  /*0ed0*/  ULDC UR4, c[0x0][0x584] ;  /* 0x0001610000047ab9 */ /* 0x000fe40000000800 */
[----:B0-----:R-:W-:-:S07]  /*0ee0*/  IMAD.U32 R65, RZ, RZ, UR4 ;  /* 0x00000004ff417e24 */ /* 0x001fce000f8e00ff */
.L_x_8:
[----:B012---:R-:W0:Y:S01]  /*0ef0*/  LDC R2, c[0x0][0x65c] ;  /* 0x00019700ff027b82 */ /* 0x007e220000000800 */
[----:B------:R-:W1:Y:S01]  /*0f00*/  S2R R15, SR_CTAID.Y ;  /* 0x00000000000f7919 */ /* 0x000e620000002600 */
[----:B------:R-:W-:Y:S01]  /*0f10*/  ULDC UR6, c[0x0][0x28c] ;  /* 0x0000a30000067ab9 */ /* 0x000fe20000000800 */
[----:B------:R-:W-:Y:S01]  /*0f20*/  ISETP.NE.AND P0, PT, R7, 0x2, PT ;  /* 0x000000020700780c */ /* 0x000fe20003f05270 */
[----:B------:R-:W-:Y:S01]  /*0f30*/  UIADD3 UR6, UR6, 0x1f, URZ ;  /* 0x0000001f06067890 */ /* 0x000fe2000fffe03f */
[----:B------:R-:W2:Y:S01]  /*0f40*/  S2R R6, SR_CTAID.X ;  /* 0x0000000000067919 */ /* 0x000ea20000002500 */
[----:B------:R-:W-:Y:S01]  /*0f50*/  UMOV UR38, URZ ;  /* 0x0000003f00267c82 */ /* 0x000fe20008000000 */
[----:B------:R-:W-:Y:S01]  /*0f60*/  UMOV UR39, URZ ;  /* 0x0000003f00277c82 */ /* 0x000fe20008000000 */
[----:B------:R-:W-:Y:S01]  /*0f70*/  USHF.R.S32.HI UR7, URZ, 0x1f, UR6 ;  /* 0x0000001f3f077899 */ /* 0x000fe20008011406 */
[----:B------:R-:W-:-:S03]  /*0f80*/  ULDC.64 UR8, c[0x0][0x650] ;  /* 0x0001940000087ab9 */ /* 0x000fc60000000a00 */
[----:B------:R-:W-:-:S04]  /*0f90*/  ULEA.HI UR7, UR7, UR6, URZ, 0x5 ;  /* 0x0000000607077291 */ /* 0x000fc8000f8f283f */
[----:B------:R-:W-:Y:S01]  /*0fa0*/  USHF.R.S32.HI UR40, URZ, 0x5, UR7 ;  /* 0x000000053f287899 */ /* 0x000fe20008011407 */
[----:B0-----:R-:W-:-:S13]  /*0fb0*/  ISETP.NE.AND P1, PT, R2, 0x1, PT ;  /* 0x000000010200780c */ /* 0x001fda0003f25270 */
[----:B------:R-:W2:Y:S01]  /*0fc0*/  @P1 LDC R17, c[0x0][0x10] ;  /* 0x00000400ff111b82 */ /* 0x000ea20000000800 */
[----:B-1----:R-:W-:Y:S02]  /*0fd0*/  @P1 IMAD.MOV.U32 R8, RZ, RZ, R15 ;  /* 0x000000ffff081224 */ /* 0x002fe400078e000f */
[----:B------:R-:W-:Y:S02]  /*0fe0*/  @P1 IMAD.MOV.U32 R9, RZ, RZ, RZ ;  /* 0x000000ffff091224 */ /* 0x000fe400078e00ff */
[----:B------:R-:W-:-:S03]  /*0ff0*/  @P1 IMAD.MOV.U32 R7, RZ, RZ, RZ ;  /* 0x000000ffff071224 */ /* 0x000fc600078e00ff */
[----:B------:R-:W0:Y:S01]  /*1000*/  @!P1 LDC R3, c[0x0][0xc] ;  /* 0x00000300ff039b82 */ /* 0x000e220000000800 */
[----:B------:R-:W-:Y:S01]  /*1010*/  ULDC UR4, c[0x0][0xc] ;  /* 0x0000030000047ab9 */ /* 0x000fe20000000800 */
[----:B------:R-:W-:Y:S02]  /*1020*/  ULDC UR5, c[0x0][0x10] ;  /* 0x0000040000057ab9 */ /* 0x000fe40000000800 */
[----:B------:R-:W-:-:S04]  /*1030*/  UIMAD.WIDE.U32 UR4, UR4, UR5, URZ ;  /* 0x00000005040472a5 */ /* 0x000fc8000f8e003f */
[----:B------:R-:W1:Y:S01]  /*1040*/  LDC R0, c[0x0][0x14] ;  /* 0x00000500ff007b82 */ /* 0x000e620000000800 */
[----:B--2---:R-:W-:-:S04]  /*1050*/  @P1 IMAD.WIDE.U32 R16, R6, R17, R8 ;  /* 0x0000001106101225 */ /* 0x004fc800078e0008 */
[----:B------:R-:W-:Y:S02]  /*1060*/  @P1 IMAD.IADD R17, R17, 0x1, R7 ;  /* 0x0000000111111824 */ /* 0x000fe400078e0207 */
[----:B------:R-:W-:Y:S02]  /*1070*/  IMAD.MOV.U32 R7, RZ, RZ, RZ ;  /* 0x000000ffff077224 */ /* 0x000fe400078e00ff */
[----:B0-----:R-:W-:-:S04]  /*1080*/  @!P1 IMAD.WIDE.U32 R8, R3, R15, R6 ;  /* 0x0000000f03089225 */ /* 0x001fc800078e0006 */
[----:B------:R-:W-:Y:S02]  /*1090*/  @!P1 IMAD.MOV.U32 R16, RZ, RZ, R8 ;  /* 0x000000ffff109224 */ /* 0x000fe400078e0008 */
[----:B-1----:R-:W-:-:S04]  /*10a0*/  IMAD.WIDE.U32 R10, R0, UR4, RZ ;  /* 0x00000004000a7c25 */ /* 0x002fc8000f8e00ff */
[----:B------:R-:W-:Y:S01]  /*10b0*/  IMAD R3, R0, UR5, RZ ;  /* 0x0000000500037c24 */ /* 0x000fe2000f8e02ff */
[----:B------:R0:W-:Y:S01]  /*10c0*/  STL.64 [R1], R10 ;  /* 0x0000000a01007387 */ /* 0x0001e20000100a00 */
[----:B------:R-:W-:Y:S02]  /*10d0*/  @!P1 IMAD.MOV.U32 R17, RZ, RZ, R9 ;  /* 0x000000ffff119224 */ /* 0x000fe400078e0009 */
[----:B------:R-:W-:Y:S01]  /*10e0*/  IMAD.IADD R0, R11, 0x1, R3 ;  /* 0x000000010b007824 */ /* 0x000fe200078e0203 */
[----:B------:R-:W-:Y:S06]  /*10f0*/  @P0 BRA `(.L_x_10) ;  /* 0x0000000000200947 */ /* 0x000fec0003800000 */
[----:B------:R-:W-:Y:S01]  /*1100*/  UISETP.GE.U32.AND UP0, UPT, UR40, 0x32, UPT ;  /* 0x000000322800788c */ /* 0x000fe2000bf06070 */
[----:B------:R-:W-:Y:S01]  /*1110*/  IADD3 R16, P0, R16, R10, RZ ;  /* 0x0000000a10107210 */ /* 0x000fe20007f1e0ff */
[----:B------:R-:W-:Y:S01]  /*1120*/  UIMAD.WIDE.U32 UR4, UR40, 0x51eb851f, URZ ;  /* 0x51eb851f280478a5 */ /* 0x000fe2000f8e003f */
[----:B------:R-:W-:-:S03]  /*1130*/  UMOV UR39, URZ ;  /* 0x0000003f00277c82 */ /* 0x000fc60008000000 */
[----:B------:R-:W-:Y:S01]  /*1140*/  USHF.R.U32.HI UR4, URZ, 0x4, UR5 ;  /* 0x000000043f047899 */ /* 0x000fe20008011605 */
[----:B------:R-:W-:-:S03]  /*1150*/  IMAD.X R17, R0, 0x1, R17, P0 ;  /* 0x0000000100117824 */ /* 0x000fc600000e0611 */
[----:B------:R-:W-:Y:S02]  /*1160*/  UIMAD UR38, UR4, -0x32, UR40 ;  /* 0xffffffce042678a4 */ /* 0x000fe4000f8e0228 */
[----:B------:R-:W-:-:S12]  /*1170*/  @UP0 ULOP3.LUT UR39, UR4, 0x1, URZ, 0xc0, !UPT ;  /* 0x0000000104270892 */ /* 0x000fd8000f8ec03f */
.L_x_10:
[----:B------:R-:W-:Y:S01]  /*1180*/  ISETP.GE.U32.AND P0, PT, R16, UR8, PT ;  /* 0x0000000810007c0c */ /* 0x000fe2000bf06070 */
[----:B------:R-:W-:Y:S01]  /*1190*/  IMAD.MOV.U32 R22, RZ, RZ, -0x1 ;  /* 0xffffffffff167424 */ /* 0x000fe200078e00ff */
[----:B------:R-:W-:Y:S01]  /*11a0*/  PRMT R3, RZ, 0x7610, R3 ;  /* 0x00007610ff037816 */ /* 0x000fe20000000003 */
[----:B------:R-:W-:Y:S01]  /*11b0*/  IMAD.MOV.U32 R19, RZ, RZ, -0x1 ;  /* 0xffffffffff137424 */ /* 0x000fe200078e00ff */
[----:B------:R-:W-:Y:S01]  /*11c0*/  ISETP.GE.U32.AND.EX P0, PT, R17, UR9, PT, P0 ;  /* 0x0000000911007c0c */ /* 0x000fe2000bf06100 */
[----:B------:R-:W-:-:S12]  /*11d0*/  IMAD.MOV.U32 R18, RZ, RZ, -0x1 ;  /* 0xffffffffff127424 */ /* 0x000fd800078e00ff */
[----:B------:R-:W-:Y:S05]  /*11e0*/  @P0 BRA `(.L_x_11) ;  /* 0x0000000400580947 */ /* 0x000fea0003800000 */
[----:B------:R-:W1:Y:S01]  /*11f0*/  LDC.64 R20, c[0x0][0x628] ;  /* 0x00018a00ff147b82 */ /* 0x000e620000000a00 */
[----:B------:R-:W-:Y:S02]  /*1200*/  IMAD.MOV.U32 R8, RZ, RZ, R16 ;  /* 0x000000ffff087224 */ /* 0x000fe400078e0010 */
[----:B------:R-:W-:-:S05]  /*1210*/  IMAD.MOV.U32 R9, RZ, RZ, R17 ;  /* 0x000000ffff097224 */ /* 0x000fca00078e0011 */
[----:B------:R-:W2:Y:S08]  /*1220*/  LDC R18, c[0x0][0x630] ;  /* 0x00018c00ff127b82 */ /* 0x000eb00000000800 */
[----:B------:R-:W3:Y:S01]  /*1230*/  LDC.64 R24, c[0x0][0x620] ;  /* 0x00018800ff187b82 */ /* 0x000ee20000000a00 */
[----:B-1----:R-:W-:-:S04]  /*1240*/  ISETP.NE.U32.AND P0, PT, R20, RZ, PT ;  /* 0x000000ff1400720c */ /* 0x002fc80003f05070 */
[----:B------:R-:W-:-:S13]  /*1250*/  ISETP.NE.AND.EX P0, PT, R21, RZ, PT, P0 ;  /* 0x000000ff1500720c */ /* 0x000fda0003f05300 */
[----:B--23--:R-:W-:Y:S05]  /*1260*/  @!P0 BRA `(.L_x_12) ;  /* 0x0000000000288947 */ /* 0x00cfea0003800000 */
[----:B------:R-:W1:Y:S02]  /*1270*/  LDC R3, c[0x0][0x634] ;  /* 0x00018d00ff037b82 */ /* 0x000e640000000800 */
[----:B-1----:R-:W-:-:S05]  /*1280*/  IADD3 R3, P0, R16, R3, RZ ;  /* 0x0000000310037210 */ /* 0x002fca0007f1e0ff */
[----:B------:R-:W-:-:S04]  /*1290*/  IMAD.X R19, RZ, RZ, R17, P0 ;  /* 0x000000ffff137224 */ /* 0x000fc800000e0611 */
[----:B------:R-:W-:-:S04]  /*12a0*/  IMAD.WIDE.U32 R8, R19, R20, RZ ;  /* 0x0000001413087225 */ /* 0x000fc800078e00ff */
[----:B0-----:R-:W-:-:S04]  /*12b0*/  IMAD.WIDE.U32 R10, P0, R3, R21, R8 ;  /* 0x00000015030a7225 */ /* 0x001fc80007800008 */
[----:B------:R-:W-:-:S04]  /*12c0*/  IMAD.WIDE.U32 R8, R3, R20, RZ ;  /* 0x0000001403087225 */ /* 0x000fc800078e00ff */
[----:B------:R-:W-:Y:S01]  /*12d0*/  IMAD.X R13, RZ, RZ, RZ, P0 ;  /* 0x000000ffff0d7224 */ /* 0x000fe200000e06ff */
[----:B------:R-:W-:Y:S01]  /*12e0*/  IADD3 RZ, P0, R9, R10, RZ ;  /* 0x0000000a09ff7210 */ /* 0x000fe20007f1e0ff */
[----:B------:R-:W-:-:S04]  /*12f0*/  IMAD.MOV.U32 R12, RZ, RZ, R11 ;  /* 0x000000ffff0c7224 */ /* 0x000fc800078e000b */
[----:B------:R-:W-:-:S08]  /*1300*/  IMAD.WIDE.U32.X R8, R19, R21, R12, P0 ;  /* 0x0000001513087225 */ /* 0x000fd000000e040c */
.L_x_12:
[-CC-:B------:R-:W-:Y:S01]  /*1310*/  SHF.R.U64 R30, R8, R18.reuse, R9.reuse ;  /* 0x00000012081e7219 */ /* 0x180fe20000001209 */
[----:B------:R-:W1:Y:S01]  /*1320*/  LDC R12, c[0x0][0x618] ;  /* 0x00018600ff0c7b82 */ /* 0x000e620000000800 */
[----:B------:R-:W-:Y:S01]  /*1330*/  SHF.R.U32.HI R7, RZ, R18, R9 ;  /* 0x00000012ff077219 */ /* 0x000fe20000011609 */
[----:B------:R-:W-:Y:S01]  /*1340*/  ULDC UR4, c[0x0][0x150] ;  /* 0x0000540000047ab9 */ /* 0x000fe20000000800 */
[----:B0-----:R-:W-:Y:S02]  /*1350*/  IADD3 R11, P0, RZ, -R30, RZ ;  /* 0x8000001eff0b7210 */ /* 0x001fe40007f1e0ff */
[----:B------:R-:W-:-:S03]  /*1360*/  I2FP.F32.U32 R3, R6 ;  /* 0x0000000600037245 */ /* 0x000fc60000201000 */
[----:B------:R-:W0:Y:S01]  /*1370*/  LDC.64 R26, c[0x0][0x640] ;  /* 0x00019000ff1a7b82 */ /* 0x000e220000000a00 */
[----:B------:R-:W-:Y:S02]  /*1380*/  IMAD.X R13, RZ, RZ, ~R7, P0 ;  /* 0x000000ffff0d7224 */ /* 0x000fe400000e0e07 */
[----:B------:R-:W-:Y:S01]  /*1390*/  FMUL R3, R3, UR4 ;  /* 0x0000000403037c20 */ /* 0x000fe20008400000 */
[----:B------:R-:W-:Y:S01]  /*13a0*/  IMAD.WIDE.U32 R8, R11, R24, R16 ;  /* 0x000000180b087225 */ /* 0x000fe200078e0010 */
[----:B------:R-:W-:-:S03]  /*13b0*/  ULDC UR4, c[0x0][0x154] ;  /* 0x0000550000047ab9 */ /* 0x000fc60000000800 */
[----:B------:R-:W-:Y:S01]  /*13c0*/  IMAD R10, R13, R24, RZ ;  /* 0x000000180d0a7224 */ /* 0x000fe200078e02ff */
[----:B------:R-:W2:Y:S01]  /*13d0*/  LDC R7, c[0x0][0x144] ;  /* 0x00005100ff077b82 */ /* 0x000ea20000000800 */
[----:B------:R-:W3:Y:S02]  /*13e0*/  F2I.U32.TRUNC.NTZ R3, R3 ;  /* 0x0000000300037305 */ /* 0x000ee4000020f000 */
[----:B------:R-:W-:-:S04]  /*13f0*/  IMAD R11, R11, R25, R10 ;  /* 0x000000190b0b7224 */ /* 0x000fc800078e020a */
[----:B------:R-:W-:Y:S01]  /*1400*/  IMAD.IADD R9, R9, 0x1, R11 ;  /* 0x0000000109097824 */ /* 0x000fe200078e020b */
[----:B------:R-:W4:Y:S01]  /*1410*/  LDC R18, c[0x0][0x608] ;  /* 0x00018200ff127b82 */ /* 0x000f220000000800 */
[----:B------:R-:W-:-:S03]  /*1420*/  IMAD.MOV.U32 R11, RZ, RZ, -0x1 ;  /* 0xffffffffff0b7424 */ /* 0x000fc600078e00ff */
[-C--:B-1----:R-:W-:Y:S02]  /*1430*/  SHF.R.U64 R22, R8, R12.reuse, R9 ;  /* 0x0000000c08167219 */ /* 0x082fe40000001209 */
[----:B------:R-:W-:Y:S02]  /*1440*/  I2FP.F32.U32 R8, R15 ;  /* 0x0000000f00087245 */ /* 0x000fe40000201000 */
[----:B------:R-:W1:Y:S01]  /*1450*/  LDC R24, c[0x0][0x658] ;  /* 0x00019600ff187b82 */ /* 0x000e620000000800 */
[----:B0-----:R-:W-:Y:S01]  /*1460*/  ISETP.NE.U32.AND P0, PT, R26, RZ, PT ;  /* 0x000000ff1a00720c */ /* 0x001fe20003f05070 */
[----:B---3--:R-:W-:Y:S01]  /*1470*/  IMAD.MOV R10, RZ, RZ, -R3 ;  /* 0x000000ffff0a7224 */ /* 0x008fe200078e0a03 */
[----:B------:R-:W-:Y:S01]  /*1480*/  SHF.R.U32.HI R9, RZ, R12, R9 ;  /* 0x0000000cff097219 */ /* 0x000fe20000011609 */
[----:B------:R-:W-:Y:S01]  /*1490*/  FMUL R8, R8, UR4 ;  /* 0x0000000408087c20 */ /* 0x000fe20008400000 */
[----:B------:R-:W-:-:S03]  /*14a0*/  ISETP.NE.AND.EX P0, PT, R27, RZ, PT, P0 ;  /* 0x000000ff1b00720c */ /* 0x000fc60003f05300 */
[----:B------:R-:W0:Y:S01]  /*14b0*/  LDC R20, c[0x0][0x148] ;  /* 0x00005200ff147b82 */ /* 0x000e220000000800 */
[----:B--2---:R-:W-:-:S07]  /*14c0*/  IMAD R3, R7, R10, R6 ;  /* 0x0000000a07037224 */ /* 0x004fce00078e0206 */
[----:B------:R-:W2:Y:S01]  /*14d0*/  LDC R21, c[0x0][0x600] ;  /* 0x00018000ff157b82 */ /* 0x000ea20000000800 */
[-CC-:B----4-:R-:W-:Y:S02]  /*14e0*/  SHF.R.U64 R32, R22, R18.reuse, R9.reuse ;  /* 0x0000001216207219 */ /* 0x190fe40000001209 */
[----:B------:R-:W-:Y:S01]  /*14f0*/  SHF.R.U32.HI R7, RZ, R18, R9 ;  /* 0x00000012ff077219 */ /* 0x000fe20000011609 */
[----:B------:R-:W-:Y:S01]  /*1500*/  IMAD.MOV.U32 R9, RZ, RZ, 0x1 ;  /* 0x00000001ff097424 */ /* 0x000fe200078e00ff */
[----:B------:R3:W4:Y:S03]  /*1510*/  F2I.U32.TRUNC.NTZ R18, R8 ;  /* 0x0000000800127305 */ /* 0x000726000020f000 */
[----:B------:R-:W0:Y:S01]  /*1520*/  LDC R25, c[0x0][0x648] ;  /* 0x00019200ff197b82 */ /* 0x000e220000000800 */
[-C--:B-1----:R-:W-:Y:S02]  /*1530*/  SHF.L.U32 R6, R11, R24.reuse, RZ ;  /* 0x000000180b067219 */ /* 0x082fe400000006ff */
[----:B------:R-:W-:-:S02]  /*1540*/  SHF.R.U64 R34, R32, R24, R7 ;  /* 0x0000001820227219 */ /* 0x000fc40000001207 */
[----:B------:R-:W-:Y:S02]  /*1550*/  LOP3.LUT R13, RZ, R6, RZ, 0x33, !PT ;  /* 0x00000006ff0d7212 */ /* 0x000fe400078e33ff */
[-C--:B------:R-:W-:Y:S01]  /*1560*/  SHF.R.U32.HI R7, RZ, R24.reuse, R7 ;  /* 0x00000018ff077219 */ /* 0x080fe20000011607 */
[----:B------:R-:W1:Y:S01]  /*1570*/  LDC R29, c[0x0][0x638] ;  /* 0x00018e00ff1d7b82 */ /* 0x000e620000000800 */
[----:B------:R-:W-:Y:S01]  /*1580*/  SHF.L.U32 R12, R9, R24, RZ ;  /* 0x00000018090c7219 */ /* 0x000fe200000006ff */
[----:B------:R-:W-:-:S06]  /*1590*/  IMAD.MOV.U32 R6, RZ, RZ, R34 ;  /* 0x000000ffff067224 */ /* 0x000fcc00078e0022 */
[----:B------:R-:W0:Y:S01]  /*15a0*/  LDC R28, c[0x0][0x610] ;  /* 0x00018400ff1c7b82 */ /* 0x000e220000000800 */
[----:B---34-:R-:W-:Y:S05]  /*15b0*/  @!P0 BRA `(.L_x_13) ;  /* 0x0000000000288947 */ /* 0x018fea0003800000 */
[----:B------:R-:W3:Y:S02]  /*15c0*/  LDC R11, c[0x0][0x64c] ;  /* 0x00019300ff0b7b82 */ /* 0x000ee40000000800 */
[----:B---3--:R-:W-:-:S05]  /*15d0*/  IADD3 R11, P0, R34, R11, RZ ;  /* 0x0000000b220b7210 */ /* 0x008fca0007f1e0ff */
[----:B------:R-:W-:-:S04]  /*15e0*/  IMAD.X R19, RZ, RZ, R7, P0 ;  /* 0x000000ffff137224 */ /* 0x000fc800000e0607 */
[----:B------:R-:W-:-:S04]  /*15f0*/  IMAD.WIDE.U32 R6, R19, R26, RZ ;  /* 0x0000001a13067225 */ /* 0x000fc800078e00ff */
[----:B------:R-:W-:-:S04]  /*1600*/  IMAD.WIDE.U32 R8, P0, R11, R27, R6 ;  /* 0x0000001b0b087225 */ /* 0x000fc80007800006 */
[----:B------:R-:W-:-:S04]  /*1610*/  IMAD.WIDE.U32 R6, R11, R26, RZ ;  /* 0x0000001a0b067225 */ /* 0x000fc800078e00ff */
[----:B------:R-:W-:Y:S01]  /*1620*/  IMAD.X R11, RZ, RZ, RZ, P0 ;  /* 0x000000ffff0b7224 */ /* 0x000fe200000e06ff */
[----:B------:R-:W-:Y:S01]  /*1630*/  IADD3 RZ, P0, R7, R8, RZ ;  /* 0x0000000807ff7210 */ /* 0x000fe20007f1e0ff */
[----:B------:R-:W-:-:S04]  /*1640*/  IMAD.MOV.U32 R10, RZ, RZ, R9 ;  /* 0x000000ffff0a7224 */ /* 0x000fc800078e0009 */
[----:B------:R-:W-:-:S08]  /*1650*/  IMAD.WIDE.U32.X R6, R19, R27, R10, P0 ;  /* 0x0000001b13067225 */ /* 0x000fd000000e040a */
.L_x_13:
[----:B0-----:R-:W-:Y:S01]  /*1660*/  SHF.R.U64 R6, R6, R25, R7 ;  /* 0x0000001906067219 */ /* 0x001fe20000001207 */
[----:B--2---:R-:W-:Y:S01]  /*1670*/  VIADD R7, R21, 0xffffffff ;  /* 0xffffffff15077836 */ /* 0x004fe20000000000 */
[----:B------:R-:W-:Y:S01]  /*1680*/  LOP3.LUT R13, R32, R13, RZ, 0xc0, !PT ;  /* 0x0000000d200d7212 */ /* 0x000fe200078ec0ff */
[----:B------:R-:W-:Y:S02]  /*1690*/  IMAD.MOV R18, RZ, RZ, -R18 ;  /* 0x000000ffff127224 */ /* 0x000fe400078e0a12 */
[----:B------:R-:W-:Y:S01]  /*16a0*/  IMAD.MOV R8, RZ, RZ, -R6 ;  /* 0x000000ffff087224 */ /* 0x000fe200078e0a06 */
[----:B------:R-:W-:Y:S01]  /*16b0*/  LOP3.LUT R7, R22, R7, RZ, 0xc0, !PT ;  /* 0x0000000716077212 */ /* 0x000fe200078ec0ff */
[----:B------:R-:W-:Y:S02]  /*16c0*/  IMAD R12, R12, R6, R13 ;  /* 0x000000060c0c7224 */ /* 0x000fe400078e020d */
[----:B------:R-:W-:Y:S02]  /*16d0*/  @P1 IMAD R3, R20, R18, R15 ;  /* 0x0000001214031224 */ /* 0x000fe400078e020f */
[----:B-1----:R-:W-:-:S02]  /*16e0*/  IMAD R6, R8, R29, R34 ;  /* 0x0000001d08067224 */ /* 0x002fc400078e0222 */
[----:B------:R-:W-:Y:S02]  /*16f0*/  IMAD R22, R12, R28, R3 ;  /* 0x0000001c0c167224 */ /* 0x000fe400078e0203 */
[----:B------:R-:W-:Y:S02]  /*1700*/  IMAD R7, R6, R21, R7 ;  /* 0x0000001506077224 */ /* 0x000fe400078e0207 */
[----:B------:R-:W-:Y:S02]  /*1710*/  IMAD.MOV.U32 R3, RZ, RZ, 0x1 ;  /* 0x00000001ff037424 */ /* 0x000fe400078e00ff */
[----:B------:R-:W-:Y:S01]  /*1720*/  IMAD.MOV.U32 R18, RZ, RZ, R30 ;  /* 0x000000ffff127224 */ /* 0x000fe200078e001e */
[----:B------:R-:W-:Y:S02]  /*1730*/  SEL R19, R7, R22, !P1 ;  /* 0x0000001607137207 */ /* 0x000fe40004800000 */
[----:B------:R-:W-:-:S07]  /*1740*/  SEL R22, R22, R7, !P1 ;  /* 0x0000000716167207 */ /* 0x000fce0004800000 */
.L_x_11:
[----:B------:R-:W-:Y:S05]  /*1750*/  @!P2 BRA `(.L_x_14) ;  /* 0x000000380044a947 */ /* 0x000fea0003800000 */
[----:B------:R-:W-:-:S13]  /*1760*/  ISETP.GT.U32.AND P0, PT, R31, 0x1, PT ;  /* 0x000000011f00780c */ /* 0x000fda0003f04070 */
[----:B------:R-:W-:Y:S05]  /*1770*/  @P0 EXIT ;  /* 0x000000000000094d */ /* 0x000fea0003800000 */
.L_x_15:
[----:B------:R-:W-:-:S08]  /*1780*/  NOP ;  /* 0x0000000000007918 */ /* 0x000fd00000000000 */
[----:B------:R-:W1:Y:S02]  /*1790*/  USETMAXREG.TRY_ALLOC.CTAPOOL UP0, 0xe8 ;  /* 0x000000e8000079c8 */ /* 0x000e640008000600 */
[----:B-1----:R-:W-:-:S13]  /*17a0*/  PLOP3.LUT P0, PT, PT, PT, UP0, 0x80, 0x0 ;  /* 0x000000000000781c */ /* 0x002fda0003f0f008 */
[----:B------:R-:W-:Y:S05]  /*17b0*/  @!P0 BRA `(.L_x_15) ;  /* 0xfffffffc00f08947 */ /* 0x000fea000383ffff */
[----:B------:R-:W-:-:S13]  /*17c0*/  LOP3.LUT P0, RZ, R3, 0xff, RZ, 0xc0, !PT ;  /* 0x000000ff03ff7812 */ /* 0x000fda000780c0ff */
[----:B------:R-:W-:Y:S05]  /*17d0*/  @!P0 EXIT ;  /* 0x000000000000894d */ /* 0x000fea0003800000 */
[----:B------:R-:W2:Y:S01]  /*17e0*/  LDL.64 R8, [R1] ;  /* 0x0000000001087983 */ /* 0x000ea20000100a00 */
[----:B------:R-:W-:Y:S01]  /*17f0*/  SHF.R.S32.HI R4, RZ, 0x1f, R5 ;  /* 0x0000001fff047819 */ /* 0x000fe20000011405 */
[----:B------:R-:W1:Y:S01]  /*1800*/  S2UR UR4, SR_CgaCtaId ;  /* 0x00000000000479c3 */ /* 0x000e620000008800 */
[----:B------:R-:W-:Y:S01]  /*1810*/  UMOV UR41, 0x400 ;  /* 0x0000040000297882 */ /* 0x000fe20000000000 */
[----:B------:R-:W-:Y:S01]  /*1820*/  UISETP.LT.AND UP0, UPT, UR40, 0x1, UPT ;  /* 0x000000012800788c */ /* 0x000fe2000bf01270 */
[CC--:B------:R-:W-:Y:S01]  /*1830*/  LEA.HI R3, R4.reuse, R5.reuse, RZ, 0x2 ;  /* 0x0000000504037211 */ /* 0x0c0fe200078f10ff */
[----:B------:R-:W-:Y:S01]  /*1840*/  UIADD3 UR5, UR43, -0x1, URZ ;  /* 0xffffffff2b057890 */ /* 0x000fe2000fffe03f */
[----:B------:R-:W-:Y:S01]  /*1850*/  LEA.HI R4, R4, R5, RZ, 0x5 ;  /* 0x0000000504047211 */ /* 0x000fe200078f28ff */
[----:B------:R-:W-:Y:S01]  /*1860*/  USEL UR42, UR40, 0x1, UP0 ;  /* 0x00000001282a7887 */ /* 0x000fe20008000000 */
[--C-:B------:R-:W-:Y:S01]  /*1870*/  SHF.R.S32.HI R66, RZ, 0x2, R3.reuse ;  /* 0x00000002ff427819 */ /* 0x100fe20000011403 */
[----:B------:R-:W3:Y:S01]  /*1880*/  LDC R72, c[0x0][0x658] ;  /* 0x00019600ff487b82 */ /* 0x000ee20000000800 */
[----:B------:R-:W-:Y:S01]  /*1890*/  SHF.R.S32.HI R7, RZ, 0x1f, R3 ;  /* 0x0000001fff077819 */ /* 0x000fe20000011403 */
[----:B------:R-:W-:Y:S01]  /*18a0*/  UISETP.NE.AND UP0, UPT, UR5, URZ, UPT ;  /* 0x0000003f0500728c */ /* 0x000fe2000bf05270 */
[----:B------:R-:W-:Y:S01]  /*18b0*/  LOP3.LUT R6, R3, 0xfffffffc, RZ, 0xc0, !PT ;  /* 0xfffffffc03067812 */ /* 0x000fe200078ec0ff */
[----:B------:R-:W-:Y:S01]  /*18c0*/  ULDC UR8, c[0x0][0x284] ;  /* 0x0000a10000087ab9 */ /* 0x000fe20000000800 */
[----:B------:R-:W-:Y:S01]  /*18d0*/  LEA.HI R7, R7, R66, RZ, 0x3 ;  /* 0x0000004207077211 */ /* 0x000fe200078f18ff */
[----:B------:R-:W-:Y:S01]  /*18e0*/  USEL UR7, URZ, 0x1, UP0 ;  /* 0x000000013f077887 */ /* 0x000fe20008000000 */
[----:B------:R-:W-:Y:S01]  /*18f0*/  SHF.R.S32.HI R3, RZ, 0x5, R4 ;  /* 0x00000005ff037819 */ /* 0x000fe20000011404 */
[----:B------:R-:W-:Y:S01]  /*1900*/  IMAD.IADD R6, R5, 0x1, -R6 ;  /* 0x0000000105067824 */ /* 0x000fe200078e0a06 */
[----:B------:R-:W-:Y:S01]  /*1910*/  LOP3.LUT R7, R7, 0xfffffff8, RZ, 0xc0, !PT ;  /* 0xfffffff807077812 */ /* 0x000fe200078ec0ff */
[----:B------:R-:W4:Y:S01]  /*1920*/  LDC.64 R70, c[0x0][0x5c8] ;  /* 0x00017200ff467b82 */ /* 0x000f220000000a00 */
[----:B------:R-:W-:Y:S01]  /*1930*/  LOP3.LUT R79, R23, 0x1, RZ, 0xfc, !PT ;  /* 0x00000001174f7812 */ /* 0x000fe200078efcff */
[----:B------:R-:W-:Y:S01]  /*1940*/  IMAD.SHL.U32 R68, R6, 0x2, RZ ;  /* 0x0000000206447824 */ /* 0x000fe200078e00ff */
[----:B------:R-:W-:Y:S01]  /*1950*/  USHF.L.U32 UR47, UR40, 0x1, URZ ;  /* 0x00000001282f7899 */ /* 0x000fe2000800063f */
[----:B------:R-:W-:Y:S01]  /*1960*/  IMAD.IADD R66, R66, 0x1, -R7 ;  /* 0x0000000142427824 */ /* 0x000fe200078e0a07 */
[----:B------:R-:W-:Y:S01]  /*1970*/  UIADD3 UR42, -UR42, UR40, URZ ;  /* 0x000000282a2a7290 */ /* 0x000fe2000fffe13f */
[----:B------:R-:W-:Y:S01]  /*1980*/  IMAD.MOV.U32 R7, RZ, RZ, 0x1 ;  /* 0x00000001ff077424 */ /* 0x000fe200078e00ff */
[----:B-1----:R-:W-:Y:S01]  /*1990*/  ULEA UR41, UR4, UR41, 0x18 ;  /* 0x0000002904297291 */ /* 0x002fe2000f8ec03f */
[----:B------:R-:W1:Y:S01]  /*19a0*/  LDC R5, c[0x0][0x288] ;  /* 0x0000a200ff057b82 */ /* 0x000e620000000800 */
[--C-:B------:R-:W-:Y:S01]  /*19b0*/  SHF.R.S32.HI R67, RZ, 0x1f, R66.reuse ;  /* 0x0000001fff437819 */ /* 0x100fe20000011442 */
[C-C-:B------:R-:W-:Y:S01]  /*19c0*/  IMAD R77, R3.reuse, -0x10, -R66.reuse ;  /* 0xfffffff0034d7824 */ /* 0x140fe200078e0a42 */
[----:B------:R-:W-:Y:S01]  /*19d0*/  USHF.L.U32 UR4, UR5, 0x3, URZ ;  /* 0x0000000305047899 */ /* 0x000fe2000800063f */
[----:B------:R-:W-:Y:S01]  /*19e0*/  IMAD.U32 R80, RZ, RZ, UR7 ;  /* 0x00000007ff507e24 */ /* 0x000fe2000f8e00ff */
[----:B------:R-:W-:Y:S01]  /*19f0*/  UIADD3 UR5, UR41, 0x400, URZ ;  /* 0x0000040029057890 */ /* 0x000fe2000fffe03f */
[----:B------:R-:W-:Y:S01]  /*1a00*/  IMAD.WIDE R66, R3, 0x10, R66 ;  /* 0x0000001003427825 */ /* 0x000fe200078e0242 */
[----:B------:R-:W-:Y:S01]  /*1a10*/  UIADD3 UR6, UR41, 0x19400, URZ ;  /* 0x0001940029067890 */ /* 0x000fe2000fffe03f */
[----:B------:R-:W0:Y:S01]  /*1a20*/  LDC R75, c[0x0][0x600] ;  /* 0x00018000ff4b7b82 */ /* 0x000e220000000800 */
[----:B------:R-:W-:Y:S01]  /*1a30*/  USHF.R.U32.HI UR5, URZ, 0x4, UR5 ;  /* 0x000000043f057899 */ /* 0x000fe20008011605 */
[----:B------:R-:W-:Y:S01]  /*1a40*/  IMAD.MOV.U32 R3, RZ, RZ, -0x1 ;  /* 0xffffffffff037424 */ /* 0x000fe200078e00ff */
[----:B------:R-:W-:Y:S01]  /*1a50*/  USHF.R.U32.HI UR6, URZ, 0x4, UR6 ;  /* 0x000000043f067899 */ /* 0x000fe20008011606 */
[----:B------:R-:W-:Y:S01]  /*1a60*/  SHF.R.S32.HI R69, RZ, 0x1f, R68 ;  /* 0x0000001fff457819 */ /* 0x000fe20000011444 */
[----:B------:R-:W-:Y:S01]  /*1a70*/  UIADD3 UR48, UR41, 0x330, URZ ;  /* 0x0000033029307890 */ /* 0x000fe2000fffe03f */
[----:B------:R-:W-:Y:S01]  /*1a80*/  VIADD R77, R77, UR8 ;  /* 0x000000084d4d7c36 */ /* 0x000fe20008000000 */
[-C--:B---3--:R-:W-:Y:S01]  /*1a90*/  SHF.L.U32 R3, R3, R72.reuse, RZ ;  /* 0x0000004803037219 */ /* 0x088fe200000006ff */
[----:B------:R-:W-:Y:S01]  /*1aa0*/  ULOP3.LUT UR4, UR4, 0x8, URZ, 0xc0, !UPT ;  /* 0x0000000804047892 */ /* 0x000fe2000f8ec03f */
[----:B----4-:R-:W-:Y:S01]  /*1ab0*/  SHF.L.U64.HI R73, R70, 0x3, R71 ;  /* 0x0000000346497819 */ /* 0x010fe20000010247 */
[----:B------:R-:W-:Y:S01]  /*1ac0*/  ULOP3.LUT UR5, UR5, 0x3fff, URZ, 0xc0, !UPT ;  /* 0x00003fff05057892 */ /* 0x000fe2000f8ec03f */
[----:B------:R-:W-:Y:S01]  /*1ad0*/  SHF.L.U32 R72, R7, R72, RZ ;  /* 0x0000004807487219 */ /* 0x000fe200000006ff */
[----:B------:R-:W-:Y:S01]  /*1ae0*/  ULOP3.LUT UR6, UR6, 0x3fff, URZ, 0xc0, !UPT ;  /* 0x00003fff06067892 */ /* 0x000fe2000f8ec03f */
[----:B------:R-:W-:Y:S01]  /*1af0*/  LOP3.LUT R76, RZ, R3, RZ, 0x33, !PT ;  /* 0x00000003ff4c7212 */ /* 0x000fe200078e33ff */
[----:B------:R-:W-:Y:S01]  /*1b00*/  ULEA UR43, UR43, UR48, 0x3 ;  /* 0x000000302b2b7291 */ /* 0x000fe2000f8e183f */
[----:B-1----:R-:W-:Y:S01]  /*1b10*/  IMAD R71, R6, -0x2, R5 ;  /* 0xfffffffe06477824 */ /* 0x002fe200078e0205 */
[----:B------:R-:W-:-:S02]  /*1b20*/  ULOP3.LUT UR49, UR4, 0x8, URZ, 0x3c, !UPT ;  /* 0x0000000804317892 */ /* 0x000fc4000f8e3c3f */
[----:B------:R-:W-:Y:S02]  /*1b30*/  ULOP3.LUT UR44, UR4, 0x18, URZ, 0x3c, !UPT ;  /* 0x00000018042c7892 */ /* 0x000fe4000f8e3c3f */
[----:B------:R-:W-:Y:S02]  /*1b40*/  ULOP3.LUT UR45, UR5, 0x10000, URZ, 0xfc, !UPT ;  /* 0x00010000052d7892 */ /* 0x000fe4000f8efc3f */
[----:B------:R-:W-:Y:S01]  /*1b50*/  ULOP3.LUT UR46, UR6, 0x10000, URZ, 0xfc, !UPT ;  /* 0x00010000062e7892 */ /* 0x000fe2000f8efc3f */
[----:B0-----:R-:W-:Y:S01]  /*1b60*/  VIADD R75, R75, 0xffffffff ;  /* 0xffffffff4b4b7836 */ /* 0x001fe20000000000 */
[----:B--2---:R-:W-:-:S10]  /*1b70*/  SHF.L.U64.HI R74, R8, 0x1, R0 ;  /* 0x00000001084a7819 */ /* 0x004fd40000010200 */
.L_x_119:
[----:B------:R-:W-:-:S04]  /*1b80*/  SHF.L.U32 R0, R80, 0x1f, RZ ;  /* 0x0000001f50007819 */ /* 0x000fc800000006ff */
[----:B------:R-:W0:Y:S02]  /*1b90*/  SYNCS.PHASECHK.TRANS64.TRYWAIT P0, [UR43+-0x8], R0 ;  /* 0xfffff800ff0075a7 */ /* 0x000e24000800016b */
[----:B01--4-:R-:W-:Y:S05]  /*1ba0*/  @!P0 BRA `(.L_x_16) ;  /* 0x0000005c00908947 */ /* 0x013fea0003800000 */
.L_x_187:
[----:B------:R-:W-:Y:S02]  /*1bb0*/  ULDC UR4, c[0x0][0x28c] ;  /* 0x0000a30000047ab9 */ /* 0x000fe40000000800 */
[----:B------:R-:W-:-:S13]  /*1bc0*/  ISETP.LT.AND P0, PT, RZ, UR4, PT ;  /* 0x00000004ff007c0c */ /* 0x000fda000bf01270 */
[----:B------:R-:W-:Y:S05]  /*1bd0*/  @P0 BRA `(.L_x_17) ;  /* 0x0000000000400947 */ /* 0x000fea0003800000 */
[----:B0-----:R-:W-:Y:S01]  /*1be0*/  MOV R0, 0x0 ;  /* 0x0000000000007802 */ /* 0x001fe20000000f00 */
[----:B------:R-:W-:Y:S01]  /*1bf0*/  ULDC.64 UR4, c[0x4][0x68] ;  /* 0x01001a0000047ab9 */ /* 0x000fe20000000a00 */
[----:B------:R-:W-:Y:S01]  /*1c00*/  ULDC.64 UR6, c[0x4][0x8] ;  /* 0x0100020000067ab9 */ /* 0x000fe20000000a00 */
[----:B------:R-:W-:Y:S01]  /*1c10*/  IMAD.U32 R4, RZ, RZ, UR4 ;  /* 0x00000004ff047e24 */ /* 0x000fe2000f8e00ff */
[----:B------:R0:W1:Y:S01]  /*1c20*/  LDC.64 R14, c[0x4][R0] ;  /* 0x01000000000e7b82 */ /* 0x0000620000000a00 */
[----:B------:R-:W-:Y:S01]  /*1c30*/  IMAD.U32 R5, RZ, RZ, UR5 ;  /* 0x00000005ff057e24 */ /* 0x000fe2000f8e00ff */
[----:B------:R-:W-:Y:S01]  /*1c40*/  ULDC.64 UR4, c[0x4][0x70] ;  /* 0x01001c0000047ab9 */ /* 0x000fe20000000a00 */
[----:B------:R-:W-:Y:S02]  /*1c50*/  IMAD.U32 R10, RZ, RZ, UR6 ;  /* 0x00000006ff0a7e24 */ /* 0x000fe4000f8e00ff */
[----:B------:R-:W-:Y:S02]  /*1c60*/  IMAD.U32 R6, RZ, RZ, UR4 ;  /* 0x00000004ff067e24 */ /* 0x000fe4000f8e00ff */
[----:B------:R-:W-:-:S02]  /*1c70*/  IMAD.U32 R7, RZ, RZ, UR5 ;  /* 0x00000005ff077e24 */ /* 0x000fc4000f8e00ff */
[----:B------:R-:W-:Y:S02]  /*1c80*/  IMAD.U32 R11, RZ, RZ, UR7 ;  /* 0x00000007ff0b7e24 */ /* 0x000fe4000f8e00ff */
[----:B------:R-:W-:Y:S02]  /*1c90*/  IMAD.MOV.U32 R8, RZ, RZ, 0x1e1 ;  /* 0x000001e1ff087424 */ /* 0x000fe400078e00ff */
[----:B------:R-:W-:Y:S02]  /*1ca0*/  IMAD.MOV.U32 R12, RZ, RZ, 0x1 ;  /* 0x00000001ff0c7424 */ /* 0x000fe400078e00ff */
[----:B0-----:R-:W-:-:S07]  /*1cb0*/  IMAD.MOV.U32 R13, RZ, RZ, RZ ;  /* 0x000000ffff0d7224 */ /* 0x001fce00078e00ff */
[----:B------:R-:W-:-:S07]  /*1cc0*/  LEPC R20, `(.L_x_17) ;  /* 0x000000001014794e */ /* 0x000fce0000000000 */
[----:B-1---5:R-:W-:Y:S05]  /*1cd0*/  CALL.ABS.NOINC R14 ;  /* 0x000000000e007343 */ /* 0x022fea0003c00000 */
.L_x_17:
[----:B------:R-:W-:-:S13]  /*1ce0*/  ISETP.NE.AND P0, PT, R79, 0x3, PT ;  /* 0x000000034f00780c */ /* 0x000fda0003f05270 */
[----:B------:R-:W-:Y:S05]  /*1cf0*/  @!P0 BRA `(.L_x_18) ;  /* 0x0000000000048947 */ /* 0x000fea0003800000 */
[----:B------:R-:W-:Y:S01]  /*1d00*/  BPT.TRAP 0x1 ;  /* 0x000000040000795c */ /* 0x000fe20000300000 */
.L_x_18:
[----:B0-----:R-:W-:Y:S02]  /*1d10*/  IMAD.U32 R3, RZ, RZ, UR38 ;  /* 0x00000026ff037e24 */ /* 0x001fe4000f8e00ff */
[----:B------:R-:W-:-:S03]  /*1d20*/  IMAD.U32 R0, RZ, RZ, UR39 ;  /* 0x00000027ff007e24 */ /* 0x000fc6000f8e00ff */
[----:B------:R-:W-:Y:S02]  /*1d30*/  LEA R3, R3, UR41, 0x3 ;  /* 0x0000002903037c11 */ /* 0x000fe4000f8e18ff */
[----:B------:R-:W-:-:S04]  /*1d40*/  SHF.L.U32 R0, R0, 0x1f, RZ ;  /* 0x0000001f00007819 */ /* 0x000fc800000006ff */
[----:B------:R0:W1:Y:S01]  /*1d50*/  SYNCS.PHASECHK.TRANS64.TRYWAIT P1, [R3+URZ], R0 ;  /* 0x00000000030075a7 */ /* 0x000062000802017f */
[----:B------:R-:W-:Y:S05]  /*1d60*/  @!P0 BRA `(.L_x_19) ;  /* 0x0000000000048947 */ /* 0x000fea0003800000 */
[----:B------:R-:W-:Y:S01]  /*1d70*/  BPT.TRAP 0x1 ;  /* 0x000000040000795c */ /* 0x000fe20000300000 */
.L_x_19:
[----:B-1----:R-:W-:Y:S05]  /*1d80*/  @P1 BRA `(.L_x_20) ;  /* 0x0000000000081947 */ /* 0x002fea0003800000 */
[----:B------:R-:W1:Y:S02]  /*1d90*/  SYNCS.PHASECHK.TRANS64.TRYWAIT P1, [R3+URZ], R0 ;  /* 0x00000000030075a7 */ /* 0x000e64000802017f */
[----:B-1----:R-:W-:Y:S05]  /*1da0*/  @!P1 BRA `(.L_x_21) ;  /* 0x0000005c00289947 */ /* 0x002fea0003800000 */
.L_x_20:
[----:B------:R-:W-:Y:S05]  /*1db0*/  WARPSYNC.ALL ;  /* 0x0000000000007948 */ /* 0x000fea0003800000 */
[----:B------:R-:W-:Y:S01]  /*1dc0*/  ULEA UR4, UR38, UR45, 0x7 ;  /* 0x0000002d26047291 */ /* 0x000fe2000f8e383f */
[----:B------:R-:W-:Y:S01]  /*1dd0*/  WARPGROUP.ARRIVE ;  /* 0x00000000000079c5 */ /* 0x000fe20000000000 */
[----:B------:R-:W-:Y:S01]  /*1de0*/  UIMAD UR8, UR38, 0xa0, UR46 ;  /* 0x000000a0260878a4 */ /* 0x000fe2000f8e022e */
[----:B01----:R-:W-:Y:S01]  /*1df0*/  IMAD.U32 R0, RZ, RZ, UR42 ;  /* 0x0000002aff007e24 */ /* 0x003fe2000f8e00ff */
[----:B------:R-:W-:Y:S01]  /*1e00*/  UMOV UR5, 0xc0000010 ;  /* 0xc000001000057882 */ /* 0x000fe20000000000 */
[----:B------:R-:W-:Y:S01]  /*1e10*/  UMOV UR7, 0xc0000010 ;  /* 0xc000001000077882 */ /* 0x000fe20000000000 */
[----:B------:R-:W-:-:S02]  /*1e20*/  UIADD3 UR9, UR8, 0x20, URZ ;  /* 0x0000002008097890 */ /* 0x000fc4000fffe03f */
[----:B------:R-:W-:Y:S01]  /*1e30*/  UIADD3 UR10, UR8, 0x40, URZ ;  /* 0x00000040080a7890 */ /* 0x000fe2000fffe03f */
[----:B------:R-:W-:Y:S01]  /*1e40*/  ISETP.GE.AND P1, PT, R0, 0x1, PT ;  /* 0x000000010000780c */ /* 0x000fe20003f26270 */
[----:B------:R-:W-:Y:S01]  /*1e50*/  UMOV UR6, UR8 ;  /* 0x0000000800067c82 */ /* 0x000fe20008000000 */
[----:B------:R-:W-:Y:S01]  /*1e60*/  UIADD3 UR11, UR8, 0x60, URZ ;  /* 0x00000060080b7890 */ /* 0x000fe2000fffe03f */
[----:B------:R-:W-:Y:S01]  /*1e70*/  IGMMA.64x16x32.S8.S8 R56, gdesc[UR4], RZ, !UPT, gsb0 ;  /* 0x00600000043879f1 */ /* 0x000fe2000c0410ff */
[----:B------:R-:W-:Y:S01]  /*1e80*/  UMOV UR6, UR9 ;  /* 0x0000000900067c82 */ /* 0x000fe20008000000 */
[----:B------:R-:W-:Y:S01]  /*1e90*/  UMOV UR7, 0xc0000010 ;  /* 0xc000001000077882 */ /* 0x000fe20000000000 */
[----:B------:R-:W-:Y:S01]  /*1ea0*/  UIADD3 UR8, UR8, 0x80, URZ ;  /* 0x0000008008087890 */ /* 0x000fe2000fffe03f */
[----:B------:R-:W-:Y:S02]  /*1eb0*/  WARPGROUP.DEPBAR.LE gsb0, 0x0 ;  /* 0x00008000000079c5 */ /* 0x000fe40000010000 */
[----:B------:R-:W-:-:S06]  /*1ec0*/  WARPGROUP.ARRIVE ;  /* 0x00000000000079c5 */ /* 0x000fcc0000000000 */
[----:B------:R-:W-:Y:S01]  /*1ed0*/  IGMMA.64x16x32.S8.S8 R48, gdesc[UR4], RZ, !UPT, gsb0 ;  /* 0x00600000043079f1 */ /* 0x000fe2000c0410ff */
[----:B------:R-:W-:Y:S01]  /*1ee0*/  UMOV UR6, UR10 ;  /* 0x0000000a00067c82 */ /* 0x000fe20008000000 */
[----:B------:R-:W-:Y:S01]  /*1ef0*/  UMOV UR7, 0xc0000010 ;  /* 0xc000001000077882 */ /* 0x000fe20000000000 */
        /* <DEDUP_REMOVED lines=12> */
[----:B------:R-:W-:Y:S03]  /*1fc0*/  IGMMA.64x16x32.S8.S8 R24, gdesc[UR4], RZ, !UPT, gsb0 ;  /* 0x00600000041879f1 */ /* 0x000fe6000c0410ff */
[----:B------:R-:W-:Y:S02]  /*1fd0*/  WARPGROUP.DEPBAR.LE gsb0, 0x0 ;  /* 0x00008000000079c5 */ /* 0x000fe40000010000 */
[----:B------:R-:W-:Y:S05]  /*1fe0*/  @!P1 BRA `(.L_x_22) ;  /* 0x0000000400189947 */ /* 0x000fea0003800000 */
[----:B------:R-:W-:Y:S01]  /*1ff0*/  UIADD3 UR4, UR38, 0x1, URZ ;  /* 0x0000000126047890 */ /* 0x000fe2000fffe03f */
[----:B------:R-:W-:Y:S01]  /*2000*/  IMAD.U32 R0, RZ, RZ, UR42 ;  /* 0x0000002aff007e24 */ /* 0x000fe2000f8e00ff */
[----:B------:R-:W-:Y:S02]  /*2010*/  UMOV UR9, UR38 ;  /* 0x0000002600097c82 */ /* 0x000fe40008000000 */
[----:B------:R-:W-:-:S04]  /*2020*/  UISETP.NE.AND UP0, UPT, UR4, 0x32, UPT ;  /* 0x000000320400788c */ /* 0x000fc8000bf05270 */
[----:B------:R-:W-:Y:S02]  /*2030*/  USEL UR5, URZ, 0x1, UP0 ;  /* 0x000000013f057887 */ /* 0x000fe40008000000 */
[----:B------:R-:W-:Y:S02]  /*2040*/  USEL UR8, UR4, URZ, UP0 ;  /* 0x0000003f04087287 */ /* 0x000fe40008000000 */
[----:B------:R-:W-:-:S06]  /*2050*/  ULOP3.LUT UR5, UR39, UR5, URZ, 0x3c, !UPT ;  /* 0x0000000527057292 */ /* 0x000fcc000f8e3c3f */
[----:B------:R-:W-:-:S07]  /*2060*/  IMAD.U32 R5, RZ, RZ, UR5 ;  /* 0x00000005ff057e24 */ /* 0x000fce000f8e00ff */
.L_x_29:
[----:B01----:R-:W-:Y:S05]  /*2070*/  @!P0 BRA `(.L_x_23) ;  /* 0x0000000000048947 */ /* 0x003fea0003800000 */
[----:B------:R-:W-:Y:S01]  /*2080*/  BPT.TRAP 0x1 ;  /* 0x000000040000795c */ /* 0x000fe20000300000 */
.L_x_23:
[----:B------:R-:W-:Y:S01]  /*2090*/  ULEA UR4, UR8, UR41, 0x3 ;  /* 0x0000002908047291 */ /* 0x000fe2000f8e183f */
[----:B------:R-:W-:-:S08]  /*20a0*/  SHF.L.U32 R3, R5, 0x1f, RZ ;  /* 0x0000001f05037819 */ /* 0x000fd000000006ff */
[----:B------:R0:W1:Y:S01]  /*20b0*/  SYNCS.PHASECHK.TRANS64.TRYWAIT P1, [UR4], R3 ;  /* 0x00000003ff0075a7 */ /* 0x0000620008020144 */
[----:B------:R-:W-:Y:S05]  /*20c0*/  @!P0 BRA `(.L_x_24) ;  /* 0x0000000000048947 */ /* 0x000fea0003800000 */
[----:B------:R-:W-:Y:S01]  /*20d0*/  BPT.TRAP 0x1 ;  /* 0x000000040000795c */ /* 0x000fe20000300000 */
.L_x_24:
[----:B-1----:R-:W-:Y:S05]  /*20e0*/  @P1 BRA `(.L_x_25) ;  /* 0x0000000000081947 */ /* 0x002fea0003800000 */
[----:B------:R-:W1:Y:S02]  /*20f0*/  SYNCS.PHASECHK.TRANS64.TRYWAIT P1, [UR4], R3 ;  /* 0x00000003ff0075a7 */ /* 0x000e640008020144 */
[----:B-1----:R-:W-:Y:S05]  /*2100*/  @!P1 BRA `(.L_x_26) ;  /* 0x0000005800649947 */ /* 0x002fea0003800000 */
.L_x_25:
[----:B------:R-:W-:Y:S01]  /*2110*/  ULEA UR4, UR8, UR45, 0x7 ;  /* 0x0000002d08047291 */ /* 0x000fe2000f8e383f */
[----:B------:R-:W-:Y:S01]  /*2120*/  WARPGROUP.ARRIVE ;  /* 0x00000000000079c5 */ /* 0x000fe20000000000 */
[----:B------:R-:W-:Y:S01]  /*2130*/  UIMAD UR10, UR8, 0xa0, UR46 ;  /* 0x000000a0080a78a4 */ /* 0x000fe2000f8e022e */
[----:B------:R-:W-:Y:S01]  /*2140*/  UMOV UR5, 0xc0000010 ;  /* 0xc000001000057882 */ /* 0x000fe20000000000 */
[----:B------:R-:W-:Y:S02]  /*2150*/  UMOV UR7, 0xc0000010 ;  /* 0xc000001000077882 */ /* 0x000fe40000000000 */
[----:B------:R-:W-:Y:S02]  /*2160*/  UIADD3 UR11, UR10, 0x20, URZ ;  /* 0x000000200a0b7890 */ /* 0x000fe4000fffe03f */
[----:B------:R-:W-:Y:S02]  /*2170*/  UIADD3 UR12, UR10, 0x40, URZ ;  /* 0x000000400a0c7890 */ /* 0x000fe4000fffe03f */
[----:B------:R-:W-:Y:S01]  /*2180*/  UMOV UR6, UR10 ;  /* 0x0000000a00067c82 */ /* 0x000fe20008000000 */
[----:B------:R-:W-:Y:S01]  /*2190*/  UIADD3 UR13, UR10, 0x60, URZ ;  /* 0x000000600a0d7890 */ /* 0x000fe2000fffe03f */
[----:B------:R-:W-:Y:S01]  /*21a0*/  IGMMA.64x16x32.S8.S8 R56, gdesc[UR4], R56, gsb0 ;  /* 0x00600000043879f1 */ /* 0x000fe20008041038 */
[----:B------:R-:W-:Y:S01]  /*21b0*/  UMOV UR6, UR11 ;  /* 0x0000000b00067c82 */ /* 0x000fe20008000000 */
[----:B------:R-:W-:Y:S01]  /*21c0*/  UMOV UR7, 0xc0000010 ;  /* 0xc000001000077882 */ /* 0x000fe20000000000 */
[----:B------:R-:W-:Y:S01]  /*21d0*/  UIADD3 UR10, UR10, 0x80, URZ ;  /* 0x000000800a0a7890 */ /* 0x000fe2000fffe03f */
[----:B------:R-:W-:-:S02]  /*21e0*/  WARPGROUP.DEPBAR.LE gsb0, 0x0 ;  /* 0x00008000000079c5 */ /* 0x000fc40000010000 */
[----:B------:R-:W-:-:S06]  /*21f0*/  WARPGROUP.ARRIVE ;  /* 0x00000000000079c5 */ /* 0x000fcc0000000000 */
[----:B------:R-:W-:Y:S01]  /*2200*/  IGMMA.64x16x32.S8.S8 R48, gdesc[UR4], R48, gsb0 ;  /* 0x00600000043079f1 */ /* 0x000fe20008041030 */
[----:B------:R-:W-:Y:S01]  /*2210*/  UMOV UR6, UR12 ;  /* 0x0000000c00067c82 */ /* 0x000fe20008000000 */
[----:B------:R-:W-:Y:S01]  /*2220*/  UMOV UR7, 0xc0000010 ;  /* 0xc000001000077882 */ /* 0x000fe20000000000 */
[----:B------:R-:W-:Y:S02]  /*2230*/  WARPGROUP.DEPBAR.LE gsb0, 0x0 ;  /* 0x00008000000079c5 */ /* 0x000fe40000010000 */
        /* <DEDUP_REMOVED lines=11> */
[----:B------:R-:W-:Y:S03]  /*22f0*/  IGMMA.64x16x32.S8.S8 R24, gdesc[UR4], R24, gsb0 ;  /* 0x00600000041879f1 */ /* 0x000fe60008041018 */
[----:B------:R-:W-:Y:S02]  /*2300*/  WARPGROUP.DEPBAR.LE gsb0, 0x0 ;  /* 0x00008000000079c5 */ /* 0x000fe40000010000 */
[----:B------:R-:W-:Y:S05]  /*2310*/  @!P0 BRA `(.L_x_27) ;  /* 0x0000000000048947 */ /* 0x000fea0003800000 */
[----:B------:R-:W-:Y:S01]  /*2320*/  BPT.TRAP 0x1 ;  /* 0x000000040000795c */ /* 0x000fe20000300000 */
.L_x_27:
[----:B------:R-:W-:Y:S01]  /*2330*/  ULEA UR4, UR9, UR41, 0x3 ;  /* 0x0000002909047291 */ /* 0x000fe2000f8e183f */
[----:B------:R-:W-:-:S03]  /*2340*/  ISETP.GT.U32.AND P1, PT, R23, 0x1, PT ;  /* 0x000000011700780c */ /* 0x000fc60003f24070 */
[----:B------:R-:W-:-:S04]  /*2350*/  UIADD3 UR4, UR4, 0x190, URZ ;  /* 0x0000019004047890 */ /* 0x000fc8000fffe03f */
[----:B------:R-:W-:-:S09]  /*2360*/  UPRMT UR4, URZ, 0x654, UR4 ;  /* 0x000006543f047896 */ /* 0x000fd20008000004 */
[----:B------:R-:W-:Y:S01]  /*2370*/  SYNCS.ARRIVE.TRANS64.RED.A1T0 RZ, [UR4], RZ ;  /* 0x000000ffffff79a7 */ /* 0x000fe20008100404 */
[----:B------:R-:W-:Y:S05]  /*2380*/  @P1 BRA `(.L_x_28) ;  /* 0x0000000000041947 */ /* 0x000fea0003800000 */
[----:B------:R-:W-:Y:S01]  /*2390*/  BPT.TRAP 0x1 ;  /* 0x000000040000795c */ /* 0x000fe20000300000 */
.L_x_28:
[----:B------:R-:W-:Y:S01]  /*23a0*/  UIADD3 UR8, UR8, 0x1, URZ ;  /* 0x0000000108087890 */ /* 0x000fe2000fffe03f */
[C---:B------:R-:W-:Y:S01]  /*23b0*/  ISETP.GT.AND P1, PT, R0.reuse, 0x1, PT ;  /* 0x000000010000780c */ /* 0x040fe20003f24270 */
[----:B------:R-:W-:Y:S01]  /*23c0*/  UIADD3 UR9, UR9, 0x1, URZ ;  /* 0x0000000109097890 */ /* 0x000fe2000fffe03f */
[----:B------:R-:W-:Y:S01]  /*23d0*/  VIADD R0, R0, 0xffffffff ;  /* 0xffffffff00007836 */ /* 0x000fe20000000000 */
[----:B------:R-:W-:Y:S02]  /*23e0*/  UISETP.NE.AND UP0, UPT, UR8, 0x32, UPT ;  /* 0x000000320800788c */ /* 0x000fe4000bf05270 */
[----:B------:R-:W-:Y:S02]  /*23f0*/  UISETP.NE.AND UP1, UPT, UR9, 0x32, UPT ;  /* 0x000000320900788c */ /* 0x000fe4000bf25270 */
[----:B------:R-:W-:Y:S02]  /*2400*/  USEL UR4, URZ, 0x1, UP0 ;  /* 0x000000013f047887 */ /* 0x000fe40008000000 */
[----:B------:R-:W-:-:S02]  /*2410*/  USEL UR8, UR8, URZ, UP0 ;  /* 0x0000003f08087287 */ /* 0x000fc40008000000 */
[----:B------:R-:W-:Y:S02]  /*2420*/  USEL UR9, UR9, URZ, UP1 ;  /* 0x0000003f09097287 */ /* 0x000fe40008800000 */
[----:B------:R-:W-:Y:S01]  /*2430*/  LOP3.LUT R5, R5, UR4, RZ, 0x3c, !PT ;  /* 0x0000000405057c12 */ /* 0x000fe2000f8e3cff */
[----:B------:R-:W-:Y:S09]  /*2440*/  @P1 BRA `(.L_x_29) ;  /* 0xfffffffc00081947 */ /* 0x000ff2000383ffff */
.L_x_22:
[----:B------:R-:W2:Y:S01]  /*2450*/  LDC R0, c[0x0][0x28c] ;  /* 0x0000a300ff007b82 */ /* 0x000ea20000000800 */
[----:B01----:R-:W-:-:S04]  /*2460*/  IMAD.U32 R3, RZ, RZ, UR49 ;  /* 0x00000031ff037e24 */ /* 0x003fc8000f8e00ff */
[----:B------:R0:W-:Y:S01]  /*2470*/  SYNCS.ARRIVE.TRANS64.A1T0 RZ, [R3+UR48], RZ ;  /* 0x000000ff03ff79a7 */ /* 0x0001e20008100030 */
[----:B--2---:R-:W-:-:S13]  /*2480*/  ISETP.GE.AND P1, PT, R0, 0x1, PT ;  /* 0x000000010000780c */ /* 0x004fda0003f26270 */
[----:B0-----:R-:W-:Y:S05]  /*2490*/  @!P1 BRA `(.L_x_30) ;  /* 0x0000000000349947 */ /* 0x001fea0003800000 */
[----:B------:R-:W-:Y:S05]  /*24a0*/  @!P0 BRA `(.L_x_31) ;  /* 0x0000000000048947 */ /* 0x000fea0003800000 */
[----:B------:R-:W-:Y:S01]  /*24b0*/  BPT.TRAP 0x1 ;  /* 0x000000040000795c */ /* 0x000fe20000300000 */
.L_x_31:
[----:B------:R-:W-:Y:S01]  /*24c0*/  UIADD3 UR6, UR38, UR42, URZ ;  /* 0x0000002a26067290 */ /* 0x000fe2000fffe03f */
[----:B------:R-:W-:-:S03]  /*24d0*/  ISETP.GT.U32.AND P0, PT, R23, 0x1, PT ;  /* 0x000000011700780c */ /* 0x000fc60003f04070 */
[----:B------:R-:W-:-:S04]  /*24e0*/  UIMAD.WIDE.U32 UR4, UR6, 0x51eb851f, URZ ;  /* 0x51eb851f060478a5 */ /* 0x000fc8000f8e003f */
[----:B------:R-:W-:-:S04]  /*24f0*/  USHF.R.U32.HI UR4, URZ, 0x4, UR5 ;  /* 0x000000043f047899 */ /* 0x000fc80008011605 */
[----:B------:R-:W-:-:S04]  /*2500*/  UIMAD UR6, UR4, -0x32, UR6 ;  /* 0xffffffce040678a4 */ /* 0x000fc8000f8e0206 */
[----:B------:R-:W-:-:S04]  /*2510*/  ULEA UR6, UR6, UR41, 0x3 ;  /* 0x0000002906067291 */ /* 0x000fc8000f8e183f */
[----:B------:R-:W-:-:S04]  /*2520*/  UIADD3 UR6, UR6, 0x190, URZ ;  /* 0x0000019006067890 */ /* 0x000fc8000fffe03f */
[----:B------:R-:W-:-:S09]  /*2530*/  UPRMT UR6, URZ, 0x654, UR6 ;  /* 0x000006543f067896 */ /* 0x000fd20008000006 */
[----:B------:R-:W-:Y:S01]  /*2540*/  SYNCS.ARRIVE.TRANS64.RED.A1T0 RZ, [UR6], RZ ;  /* 0x000000ffffff79a7 */ /* 0x000fe20008100406 */
[----:B------:R-:W-:Y:S05]  /*2550*/  @P0 BRA `(.L_x_30) ;  /* 0x0000000000040947 */ /* 0x000fea0003800000 */
[----:B------:R-:W-:Y:S01]  /*2560*/  BPT.TRAP 0x1 ;  /* 0x000000040000795c */ /* 0x000fe20000300000 */
.L_x_30:
[----:B------:R-:W-:Y:S01]  /*2570*/  SHF.L.U32 R3, R80, 0x1f, RZ ;  /* 0x0000001f50037819 */ /* 0x000fe200000006ff */
[----:B------:R-:W-:Y:S01]  /*2580*/  UIADD3 UR38, UR38, UR47, URZ ;  /* 0x0000002f26267290 */ /* 0x000fe2000fffe03f */
[----:B------:R-:W-:Y:S01]  /*2590*/  IMAD.SHL.U32 R0, R22, 0x40, RZ ;  /* 0x0000004016007824 */ /* 0x000fe200078e00ff */
[----:B------:R-:W-:Y:S01]  /*25a0*/  UISETP.GE.U32.AND UP1, UPT, UR47, 0x32, UPT ;  /* 0x000000322f00788c */ /* 0x000fe2000bf26070 */
[----:B------:R-:W0:Y:S01]  /*25b0*/  SYNCS.PHASECHK.TRANS64.TRYWAIT P0, [UR43+0x8], R3 ;  /* 0x00000803ff0075a7 */ /* 0x000e22000800016b */
[----:B------:R-:W-:-:S04]  /*25c0*/  UISETP.GT.U32.AND UP0, UPT, UR38, 0x31, UPT ;  /* 0x000000312600788c */ /* 0x000fc8000bf04070 */
[----:B------:R-:W-:-:S04]  /*25d0*/  UISETP.LT.U32.AND UP0, UPT, UR47, 0x32, UP0 ;  /* 0x000000322f00788c */ /* 0x000fc80008701070 */
[----:B------:R-:W-:Y:S02]  /*25e0*/  USEL UR6, URZ, 0x1, !UP0 ;  /* 0x000000013f067887 */ /* 0x000fe4000c000000 */
[----:B------:R-:W-:Y:S02]  /*25f0*/  @UP1 UIMAD.WIDE.U32 UR4, UR38, 0x51eb851f, URZ ;  /* 0x51eb851f260418a5 */ /* 0x000fe4000f8e003f */
[----:B------:R-:W-:Y:S02]  /*2600*/  ULOP3.LUT UR39, UR39, UR6, URZ, 0x3c, !UPT ;  /* 0x0000000627277292 */ /* 0x000fe4000f8e3c3f */
[----:B------:R-:W-:-:S04]  /*2610*/  @UP1 USHF.R.U32.HI UR4, URZ, 0x4, UR5 ;  /* 0x000000043f041899 */ /* 0x000fc80008011605 */
[----:B------:R-:W-:Y:S01]  /*2620*/  @UP1 ULOP3.LUT UR39, UR39, 0x1, UR4, 0x78, !UPT ;  /* 0x0000000127271892 */ /* 0x000fe2000f8e7804 */
[----:B0-----:R-:W-:Y:S11]  /*2630*/  @!P0 BRA `(.L_x_32) ;  /* 0x0000005400308947 */ /* 0x001ff60003800000 */
.L_x_188:
[----:B------:R-:W-:Y:S01]  /*2640*/  ULDC UR4, c[0x0][0x284] ;  /* 0x0000a10000047ab9 */ /* 0x000fe20000000800 */
[----:B------:R-:W-:Y:S01]  /*2650*/  IMAD R13, R19, 0x50, RZ ;  /* 0x00000050130d7824 */ /* 0x000fe200078e02ff */
[----:B------:R-:W-:Y:S01]  /*2660*/  ISETP.GE.AND P0, PT, R0, UR4, PT ;  /* 0x0000000400007c0c */ /* 0x000fe2000bf06270 */
[----:B------:R-:W-:-:S03]  /*2670*/  ULDC UR4, c[0x0][0x288] ;  /* 0x0000a20000047ab9 */ /* 0x000fc60000000800 */
[----:B------:R-:W-:-:S13]  /*2680*/  ISETP.GE.OR P0, PT, R13, UR4, P0 ;  /* 0x000000040d007c0c */ /* 0x000fda0008706670 */
[----:B------:R-:W-:Y:S05]  /*2690*/  @P0 BRA `(.L_x_33) ;  /* 0x0000002000d80947 */ /* 0x000fea0003800000 */
[----:B------:R-:W-:Y:S01]  /*26a0*/  SHF.R.S32.HI R11, RZ, 0x1f, R18 ;  /* 0x0000001fff0b7819 */ /* 0x000fe20000011412 */
[----:B------:R-:W-:Y:S01]  /*26b0*/  ULDC.64 UR4, c[0x0][0x5d0] ;  /* 0x0001740000047ab9 */ /* 0x000fe20000000a00 */
[----:B------:R-:W-:Y:S01]  /*26c0*/  SHF.R.S32.HI R10, RZ, 0x1f, R13 ;  /* 0x0000001fff0a7819 */ /* 0x000fe2000001140d */
[----:B0-----:R-:W-:Y:S01]  /*26d0*/  IMAD.WIDE.U32 R4, R18, UR4, R68 ;  /* 0x0000000412047c25 */ /* 0x001fe2000f8e0044 */
[----:B------:R-:W-:Y:S01]  /*26e0*/  ULDC.64 UR6, c[0x0][0x5c8] ;  /* 0x0001720000067ab9 */ /* 0x000fe20000000a00 */
[----:B------:R-:W-:Y:S02]  /*26f0*/  BSSY B0, `(.L_x_33) ;  /* 0x0000230000007945 */ /* 0x000fe40003800000 */
[----:B------:R-:W-:Y:S01]  /*2700*/  IMAD R3, R11, UR4, RZ ;  /* 0x000000040b037c24 */ /* 0x000fe2000f8e02ff */
[----:B------:R-:W-:Y:S01]  /*2710*/  IADD3 R4, P0, R13, R4, RZ ;  /* 0x000000040d047210 */ /* 0x000fe20007f1e0ff */
[----:B------:R-:W-:-:S04]  /*2720*/  IMAD.WIDE R14, R22, 0x40, R66 ;  /* 0x00000040160e7825 */ /* 0x000fc800078e0242 */
[----:B------:R-:W-:Y:S01]  /*2730*/  IMAD R3, R18, UR5, R3 ;  /* 0x0000000512037c24 */ /* 0x000fe2000f8e0203 */
[----:B------:R-:W-:Y:S01]  /*2740*/  ULDC.64 UR4, c[0x0][0x5c0] ;  /* 0x0001700000047ab9 */ /* 0x000fe20000000a00 */
[----:B------:R-:W-:Y:S02]  /*2750*/  IMAD.IADD R0, R77, 0x1, -R0 ;  /* 0x000000014d007824 */ /* 0x000fe400078e0a00 */
[----:B------:R-:W-:Y:S01]  /*2760*/  IMAD.IADD R22, R71, 0x1, -R13 ;  /* 0x0000000147167824 */ /* 0x000fe200078e0a0d */
[----:B------:R-:W-:Y:S01]  /*2770*/  IADD3.X R5, R10, R5, R3, P0, !PT ;  /* 0x000000050a057210 */ /* 0x000fe200007fe403 */
[----:B------:R-:W-:Y:S02]  /*2780*/  IMAD R3, R15, UR6, RZ ;  /* 0x000000060f037c24 */ /* 0x000fe4000f8e02ff */
[----:B------:R-:W-:-:S04]  /*2790*/  IMAD.WIDE.U32 R4, R14, UR6, R4 ;  /* 0x000000060e047c25 */ /* 0x000fc8000f8e0004 */
[----:B------:R-:W-:Y:S01]  /*27a0*/  IMAD R3, R14, UR7, R3 ;  /* 0x000000070e037c24 */ /* 0x000fe2000f8e0203 */
[----:B------:R-:W-:-:S04]  /*27b0*/  IADD3 R4, P0, R4, UR4, RZ ;  /* 0x0000000404047c10 */ /* 0x000fc8000ff1e0ff */
[----:B------:R-:W-:Y:S02]  /*27c0*/  IADD3.X R5, R5, UR5, R3, P0, !PT ;  /* 0x0000000505057c10 */ /* 0x000fe400087fe403 */
[----:B-----5:R-:W-:Y:S02]  /*27d0*/  ISETP.NE.AND P0, PT, R65, RZ, PT ;  /* 0x000000ff4100720c */ /* 0x020fe40003f05270 */
[----:B------:R-:W-:-:S05]  /*27e0*/  LEA R6, P1, R70, R4, 0x3 ;  /* 0x0000000446067211 */ /* 0x000fca00078218ff */
[----:B------:R-:W-:-:S06]  /*27f0*/  IMAD.X R7, R73, 0x1, R5, P1 ;  /* 0x0000000149077824 */ /* 0x000fcc00008e0605 */
[----:B------:R-:W-:Y:S05]  /*2800*/  @!P0 BRA `(.L_x_34) ;  /* 0x0000001800488947 */ /* 0x000fea0003800000 */
[----:B------:R-:W0:Y:S01]  /*2810*/  LDC.64 R20, c[0x0][0x5b0] ;  /* 0x00016c00ff147b82 */ /* 0x000e220000000a00 */
[----:B------:R-:W-:Y:S01]  /*2820*/  ULDC.64 UR4, c[0x0][0x5b8] ;  /* 0x00016e0000047ab9 */ /* 0x000fe20000000a00 */
[----:B------:R-:W-:Y:S01]  /*2830*/  ISETP.GE.AND P3, PT, R22, 0x1, PT ;  /* 0x000000011600780c */ /* 0x000fe20003f66270 */
[----:B------:R-:W-:Y:S01]  /*2840*/  IMAD.WIDE.U32 R8, R18, UR4, R68 ;  /* 0x0000000412087c25 */ /* 0x000fe2000f8e0044 */
[----:B------:R-:W-:Y:S02]  /*2850*/  BSSY B1, `(.L_x_35) ;  /* 0x000000e000017945 */ /* 0x000fe40003800000 */
[----:B------:R-:W-:Y:S01]  /*2860*/  ISETP.LT.OR P1, PT, R0, 0x1, !P3 ;  /* 0x000000010000780c */ /* 0x000fe20005f21670 */
[----:B------:R-:W-:Y:S01]  /*2870*/  IMAD R3, R11, UR4, RZ ;  /* 0x000000040b037c24 */ /* 0x000fe2000f8e02ff */
[----:B------:R-:W1:Y:S01]  /*2880*/  LDC.64 R82, c[0x0][0x5a8] ;  /* 0x00016a00ff527b82 */ /* 0x000e620000000a00 */
[----:B------:R-:W-:Y:S02]  /*2890*/  IADD3 R12, P0, R13, R8, RZ ;  /* 0x000000080d0c7210 */ /* 0x000fe40007f1e0ff */
[----:B------:R-:W-:-:S05]  /*28a0*/  IMAD R3, R18, UR5, R3 ;  /* 0x0000000512037c24 */ /* 0x000fca000f8e0203 */
[----:B------:R-:W-:Y:S01]  /*28b0*/  IADD3.X R13, R10, R9, R3, P0, !PT ;  /* 0x000000090a0d7210 */ /* 0x000fe200007fe403 */
[-C--:B0-----:R-:W-:Y:S02]  /*28c0*/  IMAD R3, R15, R20.reuse, RZ ;  /* 0x000000140f037224 */ /* 0x081fe400078e02ff */
[----:B------:R-:W-:-:S04]  /*28d0*/  IMAD.WIDE.U32 R8, R14, R20, R12 ;  /* 0x000000140e087225 */ /* 0x000fc800078e000c */
[----:B------:R-:W-:Y:S01]  /*28e0*/  IMAD R19, R14, R21, R3 ;  /* 0x000000150e137224 */ /* 0x000fe200078e0203 */
[----:B-1----:R-:W-:-:S04]  /*28f0*/  IADD3 R8, P0, R8, R82, RZ ;  /* 0x0000005208087210 */ /* 0x002fc80007f1e0ff */
[----:B------:R-:W-:Y:S01]  /*2900*/  IADD3.X R9, R83, R9, R19, P0, !PT ;  /* 0x0000000953097210 */ /* 0x000fe200007fe413 */
[----:B------:R-:W-:Y:S08]  /*2910*/  @P1 BRA `(.L_x_36) ;  /* 0x0000000000041947 */ /* 0x000ff00003800000 */
[----:B------:R0:W5:Y:S02]  /*2920*/  LDG.E.U8 R78, desc[UR36][R8.64] ;  /* 0x00000024084e7981 */ /* 0x000164000c1e1100 */
.L_x_36:
[----:B------:R-:W-:Y:S05]  /*2930*/  BSYNC B1 ;  /* 0x0000000000017941 */ /* 0x000fea0003800000 */
.L_x_35:
[----:B-----5:R-:W-:Y:S01]  /*2940*/  LOP3.LUT R3, R78, 0xffff, RZ, 0xc0, !PT ;  /* 0x0000ffff4e037812 */ /* 0x020fe200078ec0ff */
[----:B------:R-:W-:Y:S01]  /*2950*/  IMAD.SHL.U32 R10, R20, 0x8, RZ ;  /* 0x00000008140a7824 */ /* 0x000fe200078e00ff */
[----:B------:R-:W-:Y:S01]  /*2960*/  ISETP.GE.AND P2, PT, R22, 0x2, PT ;  /* 0x000000021600780c */ /* 0x000fe20003f46270 */
[----:B------:R-:W-:Y:S01]  /*2970*/  BSSY B1, `(.L_x_37) ;  /* 0x000000e000017945 */ /* 0x000fe20003800000 */
[----:B------:R-:W-:Y:S02]  /*2980*/  PRMT R18, R3, 0x8880, RZ ;  /* 0x0000888003127816 */ /* 0x000fe400000000ff */
[----:B------:R-:W-:Y:S02]  /*2990*/  ISETP.LT.OR P0, PT, R0, 0x1, !P2 ;  /* 0x000000010000780c */ /* 0x000fe40005701670 */
[----:B------:R-:W-:Y:S01]  /*29a0*/  SHF.L.U64.HI R11, R20, 0x3, R21 ;  /* 0x00000003140b7819 */ /* 0x000fe20000010215 */
[----:B------:R-:W-:-:S04]  /*29b0*/  IMAD R3, R18, R65, RZ ;  /* 0x0000004112037224 */ /* 0x000fc800078e02ff */
[----:B------:R-:W-:Y:S02]  /*29c0*/  @!P1 IMAD R15, R56, R64, R3 ;  /* 0x00000040380f9224 */ /* 0x000fe400078e0203 */
[----:B------:R-:W-:-:S03]  /*29d0*/  IMAD.WIDE.U32 R10, R14, R20, R10 ;  /* 0x000000140e0a7225 */ /* 0x000fc600078e000a */
[----:B------:R1:W-:Y:S01]  /*29e0*/  @!P1 STG.E.U8 desc[UR36][R4.64], R15 ;  /* 0x0000000f04009986 */ /* 0x0003e2000c101124 */
[----:B------:R-:W-:Y:S01]  /*29f0*/  IMAD.IADD R18, R19, 0x1, R11 ;  /* 0x0000000113127824 */ /* 0x000fe200078e020b */
[----:B------:R-:W-:Y:S01]  /*2a00*/  IADD3 R10, P4, P5, R12, R82, R10 ;  /* 0x000000520c0a7210 */ /* 0x000fe20007d9e00a */
[----:B------:R-:W-:-:S12]  /*2a10*/  @P0 BRA `(.L_x_38) ;  /* 0x00000000000c0947 */ /* 0x000fd80003800000 */
[----:B------:R-:W2:Y:S02]  /*2a20*/  LDG.E.U8 R78, desc[UR36][R8.64+0x1] ;  /* 0x00000124084e7981 */ /* 0x000ea4000c1e1100 */
[----:B--2---:R-:W-:-:S05]  /*2a30*/  PRMT R14, R78, 0x8880, RZ ;  /* 0x000088804e0e7816 */ /* 0x004fca00000000ff */
[----:B------:R-:W-:-:S07]  /*2a40*/  IMAD R3, R14, R65, RZ ;  /* 0x000000410e037224 */ /* 0x000fce00078e02ff */
.L_x_38:
[----:B------:R-:W-:Y:S05]  /*2a50*/  BSYNC B1 ;  /* 0x0000000000017941 */ /* 0x000fea0003800000 */
.L_x_37:
[----:B------:R-:W-:Y:S01]  /*2a60*/  ISETP.LT.OR P3, PT, R0, 0x9, !P3 ;  /* 0x000000090000780c */ /* 0x000fe20005f61670 */
[----:B------:R-:W-:Y:S01]  /*2a70*/  @!P0 IMAD R57, R57, R64, R3 ;  /* 0x0000004039398224 */ /* 0x000fe200078e0203 */
[C---:B------:R-:W-:Y:S01]  /*2a80*/  ISETP.GE.AND P1, PT, R22.reuse, 0x9, PT ;  /* 0x000000091600780c */ /* 0x040fe20003f26270 */
[----:B------:R-:W-:Y:S01]  /*2a90*/  BSSY B1, `(.L_x_39) ;  /* 0x000000b000017945 */ /* 0x000fe20003800000 */
[----:B------:R-:W-:Y:S02]  /*2aa0*/  IADD3.X R11, R13, R83, R18, P4, P5 ;  /* 0x000000530d0b7210 */ /* 0x000fe400027ea412 */
[----:B------:R2:W-:Y:S01]  /*2ab0*/  @!P0 STG.E.U8 desc[UR36][R4.64+0x1], R57 ;  /* 0x0000013904008986 */ /* 0x0005e2000c101124 */
[----:B------:R-:W-:Y:S02]  /*2ac0*/  ISETP.GE.AND P0, PT, R22, 0xa, PT ;  /* 0x0000000a1600780c */ /* 0x000fe40003f06270 */
[C---:B------:R-:W-:Y:S02]  /*2ad0*/  ISETP.LT.OR P2, PT, R0.reuse, 0x9, !P2 ;  /* 0x000000090000780c */ /* 0x040fe40005741670 */
[----:B------:R-:W-:-:S02]  /*2ae0*/  ISETP.LT.OR P5, PT, R0, 0x1, !P1 ;  /* 0x000000010000780c */ /* 0x000fc40004fa1670 */
[----:B------:R-:W-:Y:S01]  /*2af0*/  ISETP.LT.OR P4, PT, R0, 0x1, !P0 ;  /* 0x000000010000780c */ /* 0x000fe20004781670 */
[----:B------:R-:W-:-:S12]  /*2b00*/  @P3 BRA `(.L_x_40) ;  /* 0x00000000000c3947 */ /* 0x000fd80003800000 */
[----:B------:R-:W3:Y:S02]  /*2b10*/  LDG.E.U8 R78, desc[UR36][R10.64] ;  /* 0x000000240a4e7981 */ /* 0x000ee4000c1e1100 */
[----:B---3--:R-:W-:-:S05]  /*2b20*/  PRMT R12, R78, 0x8880, RZ ;  /* 0x000088804e0c7816 */ /* 0x008fca00000000ff */
[----:B------:R-:W-:-:S07]  /*2b30*/  IMAD R3, R12, R65, RZ ;  /* 0x000000410c037224 */ /* 0x000fce00078e02ff */
.L_x_40:
[----:B------:R-:W-:Y:S05]  /*2b40*/  BSYNC B1 ;  /* 0x0000000000017941 */ /* 0x000fea0003800000 */
.L_x_39:
[----:B------:R-:W-:Y:S01]  /*2b50*/  @!P3 IMAD R13, R58, R64, R3 ;  /* 0x000000403a0db224 */ /* 0x000fe200078e0203 */
[----:B------:R-:W-:Y:S04]  /*2b60*/  BSSY B1, `(.L_x_41) ;  /* 0x0000006000017945 */ /* 0x000fe80003800000 */
[----:B------:R3:W-:Y:S01]  /*2b70*/  @!P3 STG.E.U8 desc[UR36][R6.64], R13 ;  /* 0x0000000d0600b986 */ /* 0x0007e2000c101124 */
[----:B------:R-:W-:Y:S05]  /*2b80*/  @P2 BRA `(.L_x_42) ;  /* 0x00000000000c2947 */ /* 0x000fea0003800000 */
[----:B------:R-:W4:Y:S02]  /*2b90*/  LDG.E.U8 R78, desc[UR36][R10.64+0x1] ;  /* 0x000001240a4e7981 */ /* 0x000f24000c1e1100 */
[----:B----4-:R-:W-:-:S05]  /*2ba0*/  PRMT R12, R78, 0x8880, RZ ;  /* 0x000088804e0c7816 */ /* 0x010fca00000000ff */
[----:B------:R-:W-:-:S07]  /*2bb0*/  IMAD R3, R12, R65, RZ ;  /* 0x000000410c037224 */ /* 0x000fce00078e02ff */
.L_x_42:
[----:B------:R-:W-:Y:S05]  /*2bc0*/  BSYNC B1 ;  /* 0x0000000000017941 */ /* 0x000fea0003800000 */
.L_x_41:
[----:B------:R-:W-:Y:S01]  /*2bd0*/  @!P2 IMAD R59, R59, R64, R3 ;  /* 0x000000403b3ba224 */ /* 0x000fe200078e0203 */
[----:B------:R-:W-:Y:S04]  /*2be0*/  BSSY B1, `(.L_x_43) ;  /* 0x0000006000017945 */ /* 0x000fe80003800000 */
[----:B------:R4:W-:Y:S01]  /*2bf0*/  @!P2 STG.E.U8 desc[UR36][R6.64+0x1], R59 ;  /* 0x0000013b0600a986 */ /* 0x0009e2000c101124 */
[----:B------:R-:W-:Y:S05]  /*2c00*/  @P5 BRA `(.L_x_44) ;  /* 0x00000000000c5947 */ /* 0x000fea0003800000 */
[----:B------:R-:W5:Y:S02]  /*2c10*/  LDG.E.U8 R78, desc[UR36][R8.64+0x8] ;  /* 0x00000824084e7981 */ /* 0x000f64000c1e1100 */
[----:B-----5:R-:W-:-:S05]  /*2c20*/  PRMT R12, R78, 0x8880, RZ ;  /* 0x000088804e0c7816 */ /* 0x020fca00000000ff */
[----:B------:R-:W-:-:S07]  /*2c30*/  IMAD R3, R12, R65, RZ ;  /* 0x000000410c037224 */ /* 0x000fce00078e02ff */
.L_x_44:
[----:B------:R-:W-:Y:S05]  /*2c40*/  BSYNC B1 ;  /* 0x0000000000017941 */ /* 0x000fea0003800000 */
.L_x_43:
[----:B---3--:R-:W-:Y:S01]  /*2c50*/  @!P5 IMAD R13, R60, R64, R3 ;  /* 0x000000403c0dd224 */ /* 0x008fe200078e0203 */
[----:B------:R-:W-:Y:S04]  /*2c60*/  BSSY B1, `(.L_x_45) ;  /* 0x0000006000017945 */ /* 0x000fe80003800000 */
[----:B------:R3:W-:Y:S01]  /*2c70*/  @!P5 STG.E.U8 desc[UR36][R4.64+0x8], R13 ;  /* 0x0000080d0400d986 */ /* 0x0007e2000c101124 */
[----:B------:R-:W-:Y:S05]  /*2c80*/  @P4 BRA `(.L_x_46) ;  /* 0x00000000000c4947 */ /* 0x000fea0003800000 */
[----:B------:R-:W5:Y:S02]  /*2c90*/  LDG.E.U8 R78, desc[UR36][R8.64+0x9] ;  /* 0x00000924084e7981 */ /* 0x000f64000c1e1100 */
[----:B-----5:R-:W-:-:S05]  /*2ca0*/  PRMT R12, R78, 0x8880, RZ ;  /* 0x000088804e0c7816 */ /* 0x020fca00000000ff */
[----:B------:R-:W-:-:S07]  /*2cb0*/  IMAD R3, R12, R65, RZ ;  /* 0x000000410c037224 */ /* 0x000fce00078e02ff */
.L_x_46:
[----:B------:R-:W-:Y:S05]  /*2cc0*/  BSYNC B1 ;  /* 0x0000000000017941 */ /* 0x000fea0003800000 */
.L_x_45:
[----:B------:R-:W-:Y:S01]  /*2cd0*/  ISETP.LT.OR P1, PT, R0, 0x9, !P1 ;  /* 0x000000090000780c */ /* 0x000fe20004f21670 */
[----:B------:R-:W-:Y:S01]  /*2ce0*/  @!P4 IMAD R61, R61, R64, R3 ;  /* 0x000000403d3dc224 */ /* 0x000fe200078e0203 */
[C---:B------:R-:W-:Y:S01]  /*2cf0*/  ISETP.GE.AND P3, PT, R22.reuse, 0x11, PT ;  /* 0x000000111600780c */ /* 0x040fe20003f66270 */
[----:B------:R-:W-:Y:S01]  /*2d00*/  BSSY B1, `(.L_x_47) ;  /* 0x000000a000017945 */ /* 0x000fe20003800000 */
[----:B------:R-:W-:Y:S02]  /*2d10*/  ISETP.GE.AND P2, PT, R22, 0x12, PT ;  /* 0x000000121600780c */ /* 0x000fe40003f46270 */
[----:B------:R0:W-:Y:S01]  /*2d20*/  @!P4 STG.E.U8 desc[UR36][R4.64+0x9], R61 ;  /* 0x0000093d0400c986 */ /* 0x0001e2000c101124 */
[C---:B------:R-:W-:Y:S02]  /*2d30*/  ISETP.LT.OR P0, PT, R0.reuse, 0x9, !P0 ;  /* 0x000000090000780c */ /* 0x040fe40004701670 */
[C---:B------:R-:W-:Y:S02]  /*2d40*/  ISETP.LT.OR P5, PT, R0.reuse, 0x1, !P3 ;  /* 0x000000010000780c */ /* 0x040fe40005fa1670 */
[----:B------:R-:W-:-:S02]  /*2d50*/  ISETP.LT.OR P4, PT, R0, 0x1, !P2 ;  /* 0x000000010000780c */ /* 0x000fc40005781670 */
[----:B------:R-:W-:Y:S11]  /*2d60*/  @P1 BRA `(.L_x_48) ;  /* 0x00000000000c1947 */ /* 0x000ff60003800000 */
[----:B------:R-:W5:Y:S02]  /*2d70*/  LDG.E.U8 R78, desc[UR36][R10.64+0x8] ;  /* 0x000008240a4e7981 */ /* 0x000f64000c1e1100 */
[----:B-----5:R-:W-:-:S05]  /*2d80*/  PRMT R12, R78, 0x8880, RZ ;  /* 0x000088804e0c7816 */ /* 0x020fca00000000ff */
[----:B------:R-:W-:-:S07]  /*2d90*/  IMAD R3, R12, R65, RZ ;  /* 0x000000410c037224 */ /* 0x000fce00078e02ff */
.L_x_48:
[----:B------:R-:W-:Y:S05]  /*2da0*/  BSYNC B1 ;  /* 0x0000000000017941 */ /* 0x000fea0003800000 */
.L_x_47:
[----:B---3--:R-:W-:Y:S01]  /*2db0*/  @!P1 IMAD R13, R62, R64, R3 ;  /* 0x000000403e0d9224 */ /* 0x008fe200078e0203 */
[----:B------:R-:W-:Y:S04]  /*2dc0*/  BSSY B1, `(.L_x_49) ;  /* 0x0000006000017945 */ /* 0x000fe80003800000 */
[----:B------:R3:W-:Y:S01]  /*2dd0*/  @!P1 STG.E.U8 desc[UR36][R6.64+0x8], R13 ;  /* 0x0000080d06009986 */ /* 0x0007e2000c101124 */
[----:B------:R-:W-:Y:S05]  /*2de0*/  @P0 BRA `(.L_x_50) ;  /* 0x00000000000c0947 */ /* 0x000fea0003800000 */
[----:B------:R-:W5:Y:S02]  /*2df0*/  LDG.E.U8 R78, desc[UR36][R10.64+0x9] ;  /* 0x000009240a4e7981 */ /* 0x000f64000c1e1100 */
[----:B-----5:R-:W-:-:S05]  /*2e00*/  PRMT R12, R78, 0x8880, RZ ;  /* 0x000088804e0c7816 */ /* 0x020fca00000000ff */
[----:B------:R-:W-:-:S07]  /*2e10*/  IMAD R3, R12, R65, RZ ;  /* 0x000000410c037224 */ /* 0x000fce00078e02ff */
.L_x_50:
[----:B------:R-:W-:Y:S05]  /*2e20*/  BSYNC B1 ;  /* 0x0000000000017941 */ /* 0x000fea0003800000 */
.L_x_49:
[----:B------:R-:W-:Y:S01]  /*2e30*/  @!P0 IMAD R63, R63, R64, R3 ;  /* 0x000000403f3f8224 */ /* 0x000fe200078e0203 */
[----:B------:R-:W-:Y:S04]  /*2e40*/  BSSY B1, `(.L_x_51) ;  /* 0x0000006000017945 */ /* 0x000fe80003800000 */
[----:B------:R0:W-:Y:S01]  /*2e50*/  @!P0 STG.E.U8 desc[UR36][R6.64+0x9], R63 ;  /* 0x0000093f06008986 */ /* 0x0001e2000c101124 */
[----:B------:R-:W-:Y:S05]  /*2e60*/  @P5 BRA `(.L_x_52) ;  /* 0x00000000000c5947 */ /* 0x000fea0003800000 */
[----:B------:R-:W5:Y:S02]  /*2e70*/  LDG.E.U8 R78, desc[UR36][R8.64+0x10] ;  /* 0x00001024084e7981 */ /* 0x000f64000c1e1100 */
[----:B-----5:R-:W-:-:S05]  /*2e80*/  PRMT R12, R78, 0x8880, RZ ;  /* 0x000088804e0c7816 */ /* 0x020fca00000000ff */
[----:B------:R-:W-:-:S07]  /*2e90*/  IMAD R3, R12, R65, RZ ;  /* 0x000000410c037224 */ /* 0x000fce00078e02ff */
.L_x_52:
[----:B------:R-:W-:Y:S05]  /*2ea0*/  BSYNC B1 ;  /* 0x0000000000017941 */ /* 0x000fea0003800000 */
.L_x_51:
[----:B---3--:R-:W-:Y:S01]  /*2eb0*/  @!P5 IMAD R13, R48, R64, R3 ;  /* 0x00000040300dd224 */ /* 0x008fe200078e0203 */
[----:B------:R-:W-:Y:S04]  /*2ec0*/  BSSY B1, `(.L_x_53) ;  /* 0x0000006000017945 */ /* 0x000fe80003800000 */
[----:B------:R3:W-:Y:S01]  /*2ed0*/  @!P5 STG.E.U8 desc[UR36][R4.64+0x10], R13 ;  /* 0x0000100d0400d986 */ /* 0x0007e2000c101124 */
[----:B------:R-:W-:Y:S05]  /*2ee0*/  @P4 BRA `(.L_x_54) ;  /* 0x00000000000c4947 */ /* 0x000fea0003800000 */
[----:B------:R-:W5:Y:S02]  /*2ef0*/  LDG.E.U8 R78, desc[UR36][R8.64+0x11] ;  /* 0x00001124084e7981 */ /* 0x000f64000c1e1100 */
[----:B-----5:R-:W-:-:S05]  /*2f00*/  PRMT R12, R78, 0x8880, RZ ;  /* 0x000088804e0c7816 */ /* 0x020fca00000000ff */
[----:B------:R-:W-:-:S07]  /*2f10*/  IMAD R3, R12, R65, RZ ;  /* 0x000000410c037224 */ /* 0x000fce00078e02ff */
.L_x_54:
[----:B------:R-:W-:Y:S05]  /*2f20*/  BSYNC B1 ;  /* 0x0000000000017941 */ /* 0x000fea0003800000 */
.L_x_53:
        /* <DEDUP_REMOVED lines=13> */
.L_x_56:
[----:B------:R-:W-:Y:S05]  /*3000*/  BSYNC B1 ;  /* 0x0000000000017941 */ /* 0x000fea0003800000 */
.L_x_55:
[----:B---3--:R-:W-:Y:S01]  /*3010*/  @!P3 IMAD R13, R50, R64, R3 ;  /* 0x00000040320db224 */ /* 0x008fe200078e0203 */
[----:B------:R-:W-:Y:S04]  /*3020*/  BSSY B1, `(.L_x_57) ;  /* 0x0000006000017945 */ /* 0x000fe80003800000 */
[----:B------:R3:W-:Y:S01]  /*3030*/  @!P3 STG.E.U8 desc[UR36][R6.64+0x10], R13 ;  /* 0x0000100d0600b986 */ /* 0x0007e2000c101124 */
[----:B------:R-:W-:Y:S05]  /*3040*/  @P2 BRA `(.L_x_58) ;  /* 0x00000000000c2947 */ /* 0x000fea0003800000 */
[----:B------:R-:W5:Y:S02]  /*3050*/  LDG.E.U8 R78, desc[UR36][R10.64+0x11] ;  /* 0x000011240a4e7981 */ /* 0x000f64000c1e1100 */
[----:B-----5:R-:W-:-:S05]  /*3060*/  PRMT R12, R78, 0x8880, RZ ;  /* 0x000088804e0c7816 */ /* 0x020fca00000000ff */
[----:B------:R-:W-:-:S07]  /*3070*/  IMAD R3, R12, R65, RZ ;  /* 0x000000410c037224 */ /* 0x000fce00078e02ff */
.L_x_58:
[----:B------:R-:W-:Y:S05]  /*3080*/  BSYNC B1 ;  /* 0x0000000000017941 */ /* 0x000fea0003800000 */
.L_x_57:
[----:B------:R-:W-:Y:S01]  /*3090*/  @!P2 IMAD R51, R51, R64, R3 ;  /* 0x000000403333a224 */ /* 0x000fe200078e0203 */
[----:B------:R-:W-:Y:S04]  /*30a0*/  BSSY B1, `(.L_x_59) ;  /* 0x0000006000017945 */ /* 0x000fe80003800000 */
[----:B------:R0:W-:Y:S01]  /*30b0*/  @!P2 STG.E.U8 desc[UR36][R6.64+0x11], R51 ;  /* 0x000011330600a986 */ /* 0x0001e2000c101124 */
[----:B------:R-:W-:Y:S05]  /*30c0*/  @P5 BRA `(.L_x_60) ;  /* 0x00000000000c5947 */ /* 0x000fea0003800000 */
[----:B------:R-:W5:Y:S02]  /*30d0*/  LDG.E.U8 R78, desc[UR36][R8.64+0x18] ;  /* 0x00001824084e7981 */ /* 0x000f64000c1e1100 */
[----:B-----5:R-:W-:-:S05]  /*30e0*/  PRMT R12, R78, 0x8880, RZ ;  /* 0x000088804e0c7816 */ /* 0x020fca00000000ff */
[----:B------:R-:W-:-:S07]  /*30f0*/  IMAD R3, R12, R65, RZ ;  /* 0x000000410c037224 */ /* 0x000fce00078e02ff */
.L_x_60:
[----:B------:R-:W-:Y:S05]  /*3100*/  BSYNC B1 ;  /* 0x0000000000017941 */ /* 0x000fea0003800000 */
.L_x_59:
[----:B---3--:R-:W-:Y:S01]  /*3110*/  @!P5 IMAD R13, R52, R64, R3 ;  /* 0x00000040340dd224 */ /* 0x008fe200078e0203 */
[----:B------:R-:W-:Y:S04]  /*3120*/  BSSY B1, `(.L_x_61) ;  /* 0x0000006000017945 */ /* 0x000fe80003800000 */
[----:B------:R3:W-:Y:S01]  /*3130*/  @!P5 STG.E.U8 desc[UR36][R4.64+0x18], R13 ;  /* 0x0000180d0400d986 */ /* 0x0007e2000c101124 */
[----:B------:R-:W-:Y:S05]  /*3140*/  @P4 BRA `(.L_x_62) ;  /* 0x00000000000c4947 */ /* 0x000fea0003800000 */
[----:B------:R-:W5:Y:S02]  /*3150*/  LDG.E.U8 R78, desc[UR36][R8.64+0x19] ;  /* 0x00001924084e7981 */ /* 0x000f64000c1e1100 */
[----:B-----5:R-:W-:-:S05]  /*3160*/  PRMT R12, R78, 0x8880, RZ ;  /* 0x000088804e0c7816 */ /* 0x020fca00000000ff */
[----:B------:R-:W-:-:S07]  /*3170*/  IMAD R3, R12, R65, RZ ;  /* 0x000000410c037224 */ /* 0x000fce00078e02ff */
.L_x_62:
[----:B------:R-:W-:Y:S05]  /*3180*/  BSYNC B1 ;  /* 0x0000000000017941 */ /* 0x000fea0003800000 */
.L_x_61:
        /* <DEDUP_REMOVED lines=13> */
.L_x_64:
[----:B------:R-:W-:Y:S05]  /*3260*/  BSYNC B1 ;  /* 0x0000000000017941 */ /* 0x000fea0003800000 */
.L_x_63:
[----:B---3--:R-:W-:Y:S01]  /*3270*/  @!P1 IMAD R13, R54, R64, R3 ;  /* 0x00000040360d9224 */ /* 0x008fe200078e0203 */
[----:B------:R-:W-:Y:S04]  /*3280*/  BSSY B1, `(.L_x_65) ;  /* 0x0000006000017945 */ /* 0x000fe80003800000 */
[----:B------:R3:W-:Y:S01]  /*3290*/  @!P1 STG.E.U8 desc[UR36][R6.64+0x18], R13 ;  /* 0x0000180d06009986 */ /* 0x0007e2000c101124 */
[----:B------:R-:W-:Y:S05]  /*32a0*/  @P0 BRA `(.L_x_66) ;  /* 0x00000000000c0947 */ /* 0x000fea0003800000 */
[----:B------:R-:W5:Y:S02]  /*32b0*/  LDG.E.U8 R78, desc[UR36][R10.64+0x19] ;  /* 0x000019240a4e7981 */ /* 0x000f64000c1e1100 */
[----:B-----5:R-:W-:-:S05]  /*32c0*/  PRMT R12, R78, 0x8880, RZ ;  /* 0x000088804e0c7816 */ /* 0x020fca00000000ff */
[----:B------:R-:W-:-:S07]  /*32d0*/  IMAD R3, R12, R65, RZ ;  /* 0x000000410c037224 */ /* 0x000fce00078e02ff */
.L_x_66:
[----:B------:R-:W-:Y:S05]  /*32e0*/  BSYNC B1 ;  /* 0x0000000000017941 */ /* 0x000fea0003800000 */
.L_x_65:
[----:B------:R-:W-:Y:S01]  /*32f0*/  @!P0 IMAD R55, R55, R64, R3 ;  /* 0x0000004037378224 */ /* 0x000fe200078e0203 */
[----:B------:R-:W-:Y:S04]  /*3300*/  BSSY B1, `(.L_x_67) ;  /* 0x0000006000017945 */ /* 0x000fe80003800000 */
[----:B------:R0:W-:Y:S01]  /*3310*/  @!P0 STG.E.U8 desc[UR36][R6.64+0x19], R55 ;  /* 0x0000193706008986 */ /* 0x0001e2000c101124 */
[----:B------:R-:W-:Y:S05]  /*3320*/  @P5 BRA `(.L_x_68) ;  /* 0x00000000000c5947 */ /* 0x000fea0003800000 */
[----:B------:R-:W5:Y:S02]  /*3330*/  LDG.E.U8 R78, desc[UR36][R8.64+0x20] ;  /* 0x00002024084e7981 */ /* 0x000f64000c1e1100 */
[----:B-----5:R-:W-:-:S05]  /*3340*/  PRMT R12, R78, 0x8880, RZ ;  /* 0x000088804e0c7816 */ /* 0x020fca00000000ff */
[----:B------:R-:W-:-:S07]  /*3350*/  IMAD R3, R12, R65, RZ ;  /* 0x000000410c037224 */ /* 0x000fce00078e02ff */
.L_x_68:
[----:B------:R-:W-:Y:S05]  /*3360*/  BSYNC B1 ;  /* 0x0000000000017941 */ /* 0x000fea0003800000 */
.L_x_67:
[----:B---3--:R-:W-:Y:S01]  /*3370*/  @!P5 IMAD R13, R40, R64, R3 ;  /* 0x00000040280dd224 */ /* 0x008fe200078e0203 */
[----:B------:R-:W-:Y:S04]  /*3380*/  BSSY B1, `(.L_x_69) ;  /* 0x0000006000017945 */ /* 0x000fe80003800000 */
[----:B------:R3:W-:Y:S01]  /*3390*/  @!P5 STG.E.U8 desc[UR36][R4.64+0x20], R13 ;  /* 0x0000200d0400d986 */ /* 0x0007e2000c101124 */
[----:B------:R-:W-:Y:S05]  /*33a0*/  @P4 BRA `(.L_x_70) ;  /* 0x00000000000c4947 */ /* 0x000fea0003800000 */
[----:B------:R-:W5:Y:S02]  /*33b0*/  LDG.E.U8 R78, desc[UR36][R8.64+0x21] ;  /* 0x00002124084e7981 */ /* 0x000f64000c1e1100 */
[----:B-----5:R-:W-:-:S05]  /*33c0*/  PRMT R12, R78, 0x8880, RZ ;  /* 0x000088804e0c7816 */ /* 0x020fca00000000ff */
[----:B------:R-:W-:-:S07]  /*33d0*/  IMAD R3, R12, R65, RZ ;  /* 0x000000410c037224 */ /* 0x000fce00078e02ff */
.L_x_70:
[----:B------:R-:W-:Y:S05]  /*33e0*/  BSYNC B1 ;  /* 0x0000000000017941 */ /* 0x000fea0003800000 */
.L_x_69:
        /* <DEDUP_REMOVED lines=13> */
.L_x_72:
[----:B------:R-:W-:Y:S05]  /*34c0*/  BSYNC B1 ;  /* 0x0000000000017941 */ /* 0x000fea0003800000 */
.L_x_71:
[----:B---3--:R-:W-:Y:S01]  /*34d0*/  @!P3 IMAD R13, R42, R64, R3 ;  /* 0x000000402a0db224 */ /* 0x008fe200078e0203 */
[----:B------:R-:W-:Y:S04]  /*34e0*/  BSSY B1, `(.L_x_73) ;  /* 0x0000006000017945 */ /* 0x000fe80003800000 */
[----:B------:R3:W-:Y:S01]  /*34f0*/  @!P3 STG.E.U8 desc[UR36][R6.64+0x20], R13 ;  /* 0x0000200d0600b986 */ /* 0x0007e2000c101124 */
[----:B------:R-:W-:Y:S05]  /*3500*/  @P2 BRA `(.L_x_74) ;  /* 0x00000000000c2947 */ /* 0x000fea0003800000 */
[----:B------:R-:W5:Y:S02]  /*3510*/  LDG.E.U8 R78, desc[UR36][R10.64+0x21] ;  /* 0x000021240a4e7981 */ /* 0x000f64000c1e1100 */
[----:B-----5:R-:W-:-:S05]  /*3520*/  PRMT R12, R78, 0x8880, RZ ;  /* 0x000088804e0c7816 */ /* 0x020fca00000000ff */
[----:B------:R-:W-:-:S07]  /*3530*/  IMAD R3, R12, R65, RZ ;  /* 0x000000410c037224 */ /* 0x000fce00078e02ff */
.L_x_74:
[----:B------:R-:W-:Y:S05]  /*3540*/  BSYNC B1 ;  /* 0x0000000000017941 */ /* 0x000fea0003800000 */
.L_x_73:
[----:B------:R-:W-:Y:S01]  /*3550*/  @!P2 IMAD R43, R43, R64, R3 ;  /* 0x000000402b2ba224 */ /* 0x000fe200078e0203 */
[----:B------:R-:W-:Y:S04]  /*3560*/  BSSY B1, `(.L_x_75) ;  /* 0x0000006000017945 */ /* 0x000fe80003800000 */
[----:B------:R0:W-:Y:S01]  /*3570*/  @!P2 STG.E.U8 desc[UR36][R6.64+0x21], R43 ;  /* 0x0000212b0600a986 */ /* 0x0001e2000c101124 */
[----:B------:R-:W-:Y:S05]  /*3580*/  @P5 BRA `(.L_x_76) ;  /* 0x00000000000c5947 */ /* 0x000fea0003800000 */
[----:B------:R-:W5:Y:S02]  /*3590*/  LDG.E.U8 R78, desc[UR36][R8.64+0x28] ;  /* 0x00002824084e7981 */ /* 0x000f64000c1e1100 */
[----:B-----5:R-:W-:-:S05]  /*35a0*/  PRMT R12, R78, 0x8880, RZ ;  /* 0x000088804e0c7816 */ /* 0x020fca00000000ff */
[----:B------:R-:W-:-:S07]  /*35b0*/  IMAD R3, R12, R65, RZ ;  /* 0x000000410c037224 */ /* 0x000fce00078e02ff */
.L_x_76:
[----:B------:R-:W-:Y:S05]  /*35c0*/  BSYNC B1 ;  /* 0x0000000000017941 */ /* 0x000fea0003800000 */
.L_x_75:
[----:B---3--:R-:W-:Y:S01]  /*35d0*/  @!P5 IMAD R13, R44, R64, R3 ;  /* 0x000000402c0dd224 */ /* 0x008fe200078e0203 */
[----:B------:R-:W-:Y:S04]  /*35e0*/  BSSY B1, `(.L_x_77) ;  /* 0x0000006000017945 */ /* 0x000fe80003800000 */
[----:B------:R3:W-:Y:S01]  /*35f0*/  @!P5 STG.E.U8 desc[UR36][R4.64+0x28], R13 ;  /* 0x0000280d0400d986 */ /* 0x0007e2000c101124 */
[----:B------:R-:W-:Y:S05]  /*3600*/  @P4 BRA `(.L_x_78) ;  /* 0x00000000000c4947 */ /* 0x000fea0003800000 */
[----:B------:R-:W5:Y:S02]  /*3610*/  LDG.E.U8 R78, desc[UR36][R8.64+0x29] ;  /* 0x00002924084e7981 */ /* 0x000f64000c1e1100 */
[----:B-----5:R-:W-:-:S05]  /*3620*/  PRMT R12, R78, 0x8880, RZ ;  /* 0x000088804e0c7816 */ /* 0x020fca00000000ff */
[----:B------:R-:W-:-:S07]  /*3630*/  IMAD R3, R12, R65, RZ ;  /* 0x000000410c037224 */ /* 0x000fce00078e02ff */
.L_x_78:
[----:B------:R-:W-:Y:S05]  /*3640*/  BSYNC B1 ;  /* 0x0000000000017941 */ /* 0x000fea0003800000 */
.L_x_77:
        /* <DEDUP_REMOVED lines=13> */
.L_x_80:
[----:B------:R-:W-:Y:S05]  /*3720*/  BSYNC B1 ;  /* 0x0000000000017941 */ /* 0x000fea0003800000 */
.L_x_79:
[----:B---3--:R-:W-:Y:S01]  /*3730*/  @!P1 IMAD R13, R46, R64, R3 ;  /* 0x000000402e0d9224 */ /* 0x008fe200078e0203 */
[----:B------:R-:W-:Y:S04]  /*3740*/  BSSY B1, `(.L_x_81) ;  /* 0x0000006000017945 */ /* 0x000fe80003800000 */
[----:B------:R3:W-:Y:S01]  /*3750*/  @!P1 STG.E.U8 desc[UR36][R6.64+0x28], R13 ;  /* 0x0000280d06009986 */ /* 0x0007e2000c101124 */
[----:B------:R-:W-:Y:S05]  /*3760*/  @P4 BRA `(.L_x_82) ;  /* 0x00000000000c4947 */ /* 0x000fea0003800000 */
[----:B------:R-:W5:Y:S02]  /*3770*/  LDG.E.U8 R78, desc[UR36][R10.64+0x29] ;  /* 0x000029240a4e7981 */ /* 0x000f64000c1e1100 */
[----:B-----5:R-:W-:-:S05]  /*3780*/  PRMT R12, R78, 0x8880, RZ ;  /* 0x000088804e0c7816 */ /* 0x020fca00000000ff */
[----:B------:R-:W-:-:S07]  /*3790*/  IMAD R3, R12, R65, RZ ;  /* 0x000000410c037224 */ /* 0x000fce00078e02ff */
.L_x_82:
[----:B------:R-:W-:Y:S05]  /*37a0*/  BSYNC B1 ;  /* 0x0000000000017941 */ /* 0x000fea0003800000 */
.L_x_81:
[----:B------:R-:W-:Y:S01]  /*37b0*/  @!P4 IMAD R47, R47, R64, R3 ;  /* 0x000000402f2fc224 */ /* 0x000fe200078e0203 */
[----:B------:R-:W-:Y:S04]  /*37c0*/  BSSY B1, `(.L_x_83) ;  /* 0x0000006000017945 */ /* 0x000fe80003800000 */
[----:B------:R0:W-:Y:S01]  /*37d0*/  @!P4 STG.E.U8 desc[UR36][R6.64+0x29], R47 ;  /* 0x0000292f0600c986 */ /* 0x0001e2000c101124 */
[----:B------:R-:W-:Y:S05]  /*37e0*/  @P5 BRA `(.L_x_84) ;  /* 0x00000000000c5947 */ /* 0x000fea0003800000 */
[----:B------:R-:W5:Y:S02]  /*37f0*/  LDG.E.U8 R78, desc[UR36][R8.64+0x30] ;  /* 0x00003024084e7981 */ /* 0x000f64000c1e1100 */
[----:B-----5:R-:W-:-:S05]  /*3800*/  PRMT R12, R78, 0x8880, RZ ;  /* 0x000088804e0c7816 */ /* 0x020fca00000000ff */
[----:B------:R-:W-:-:S07]  /*3810*/  IMAD R3, R12, R65, RZ ;  /* 0x000000410c037224 */ /* 0x000fce00078e02ff */
.L_x_84:
[----:B------:R-:W-:Y:S05]  /*3820*/  BSYNC B1 ;  /* 0x0000000000017941 */ /* 0x000fea0003800000 */
.L_x_83:
[----:B---3--:R-:W-:Y:S01]  /*3830*/  @!P5 IMAD R13, R32, R64, R3 ;  /* 0x00000040200dd224 */ /* 0x008fe200078e0203 */
[----:B------:R-:W-:Y:S04]  /*3840*/  BSSY B1, `(.L_x_85) ;  /* 0x0000006000017945 */ /* 0x000fe80003800000 */
[----:B------:R3:W-:Y:S01]  /*3850*/  @!P5 STG.E.U8 desc[UR36][R4.64+0x30], R13 ;  /* 0x0000300d0400d986 */ /* 0x0007e2000c101124 */
[----:B------:R-:W-:Y:S05]  /*3860*/  @P0 BRA `(.L_x_86) ;  /* 0x00000000000c0947 */ /* 0x000fea0003800000 */
[----:B------:R-:W5:Y:S02]  /*3870*/  LDG.E.U8 R78, desc[UR36][R8.64+0x31] ;  /* 0x00003124084e7981 */ /* 0x000f64000c1e1100 */
[----:B-----5:R-:W-:-:S05]  /*3880*/  PRMT R12, R78, 0x8880, RZ ;  /* 0x000088804e0c7816 */ /* 0x020fca00000000ff */
[----:B------:R-:W-:-:S07]  /*3890*/  IMAD R3, R12, R65, RZ ;  /* 0x000000410c037224 */ /* 0x000fce00078e02ff */
.L_x_86:
[----:B------:R-:W-:Y:S05]  /*38a0*/  BSYNC B1 ;  /* 0x0000000000017941 */ /* 0x000fea0003800000 */
.L_x_85:
        /* <DEDUP_REMOVED lines=13> */
.L_x_88:
[----:B------:R-:W-:Y:S05]  /*3980*/  BSYNC B1 ;  /* 0x0000000000017941 */ /* 0x000fea0003800000 */
.L_x_87:
[----:B---3--:R-:W-:Y:S01]  /*3990*/  @!P3 IMAD R13, R34, R64, R3 ;  /* 0x00000040220db224 */ /* 0x008fe200078e0203 */
[----:B------:R-:W-:Y:S04]  /*39a0*/  BSSY B1, `(.L_x_89) ;  /* 0x0000006000017945 */ /* 0x000fe80003800000 */
[----:B------:R3:W-:Y:S01]  /*39b0*/  @!P3 STG.E.U8 desc[UR36][R6.64+0x30], R13 ;  /* 0x0000300d0600b986 */ /* 0x0007e2000c101124 */
[----:B------:R-:W-:Y:S05]  /*39c0*/  @P2 BRA `(.L_x_90) ;  /* 0x00000000000c2947 */ /* 0x000fea0003800000 */
[----:B------:R-:W5:Y:S02]  /*39d0*/  LDG.E.U8 R78, desc[UR36][R10.64+0x31] ;  /* 0x000031240a4e7981 */ /* 0x000f64000c1e1100 */
[----:B-----5:R-:W-:-:S05]  /*39e0*/  PRMT R12, R78, 0x8880, RZ ;  /* 0x000088804e0c7816 */ /* 0x020fca00000000ff */
[----:B------:R-:W-:-:S07]  /*39f0*/  IMAD R3, R12, R65, RZ ;  /* 0x000000410c037224 */ /* 0x000fce00078e02ff */
.L_x_90:
[----:B------:R-:W-:Y:S05]  /*3a00*/  BSYNC B1 ;  /* 0x0000000000017941 */ /* 0x000fea0003800000 */
.L_x_89:
[----:B------:R-:W-:Y:S01]  /*3a10*/  @!P2 IMAD R35, R35, R64, R3 ;  /* 0x000000402323a224 */ /* 0x000fe200078e0203 */
[----:B------:R-:W-:Y:S04]  /*3a20*/  BSSY B1, `(.L_x_91) ;  /* 0x0000006000017945 */ /* 0x000fe80003800000 */
[----:B------:R0:W-:Y:S01]  /*3a30*/  @!P2 STG.E.U8 desc[UR36][R6.64+0x31], R35 ;  /* 0x000031230600a986 */ /* 0x0001e2000c101124 */
[----:B------:R-:W-:Y:S05]  /*3a40*/  @P0 BRA `(.L_x_92) ;  /* 0x00000000000c0947 */ /* 0x000fea0003800000 */
[----:B------:R-:W5:Y:S02]  /*3a50*/  LDG.E.U8 R78, desc[UR36][R8.64+0x38] ;  /* 0x00003824084e7981 */ /* 0x000f64000c1e1100 */
[----:B-----5:R-:W-:-:S05]  /*3a60*/  PRMT R12, R78, 0x8880, RZ ;  /* 0x000088804e0c7816 */ /* 0x020fca00000000ff */
[----:B------:R-:W-:-:S07]  /*3a70*/  IMAD R3, R12, R65, RZ ;  /* 0x000000410c037224 */ /* 0x000fce00078e02ff */
.L_x_92:
[----:B------:R-:W-:Y:S05]  /*3a80*/  BSYNC B1 ;  /* 0x0000000000017941 */ /* 0x000fea0003800000 */
.L_x_91:
[----:B---3--:R-:W-:Y:S01]  /*3a90*/  @!P0 IMAD R13, R36, R64, R3 ;  /* 0x00000040240d8224 */ /* 0x008fe200078e0203 */
[----:B------:R-:W-:Y:S04]  /*3aa0*/  BSSY B1, `(.L_x_93) ;  /* 0x0000006000017945 */ /* 0x000fe80003800000 */
[----:B------:R3:W-:Y:S01]  /*3ab0*/  @!P0 STG.E.U8 desc[UR36][R4.64+0x38], R13 ;  /* 0x0000380d04008986 */ /* 0x0007e2000c101124 */
[----:B------:R-:W-:Y:S05]  /*3ac0*/  @P5 BRA `(.L_x_94) ;  /* 0x00000000000c5947 */ /* 0x000fea0003800000 */
[----:B------:R-:W5:Y:S02]  /*3ad0*/  LDG.E.U8 R78, desc[UR36][R8.64+0x39] ;  /* 0x00003924084e7981 */ /* 0x000f64000c1e1100 */
[----:B-----5:R-:W-:-:S05]  /*3ae0*/  PRMT R12, R78, 0x8880, RZ ;  /* 0x000088804e0c7816 */ /* 0x020fca00000000ff */
[----:B------:R-:W-:-:S07]  /*3af0*/  IMAD R3, R12, R65, RZ ;  /* 0x000000410c037224 */ /* 0x000fce00078e02ff */
.L_x_94:
[----:B------:R-:W-:Y:S05]  /*3b00*/  BSYNC B1 ;  /* 0x0000000000017941 */ /* 0x000fea0003800000 */
.L_x_93:
        /* <DEDUP_REMOVED lines=13> */
.L_x_96:
[----:B------:R-:W-:Y:S05]  /*3be0*/  BSYNC B1 ;  /* 0x0000000000017941 */ /* 0x000fea0003800000 */
.L_x_95:
[----:B---3--:R-:W-:Y:S01]  /*3bf0*/  @!P4 IMAD R13, R38, R64, R3 ;  /* 0x00000040260dc224 */ /* 0x008fe200078e0203 */
[----:B------:R-:W-:Y:S04]  /*3c00*/  BSSY B1, `(.L_x_97) ;  /* 0x0000006000017945 */ /* 0x000fe80003800000 */
[----:B------:R3:W-:Y:S01]  /*3c10*/  @!P4 STG.E.U8 desc[UR36][R6.64+0x38], R13 ;  /* 0x0000380d0600c986 */ /* 0x0007e2000c101124 */
[----:B------:R-:W-:Y:S05]  /*3c20*/  @P1 BRA `(.L_x_98) ;  /* 0x00000000000c1947 */ /* 0x000fea0003800000 */
[----:B------:R-:W5:Y:S02]  /*3c30*/  LDG.E.U8 R78, desc[UR36][R10.64+0x39] ;  /* 0x000039240a4e7981 */ /* 0x000f64000c1e1100 */
[----:B-----5:R-:W-:-:S05]  /*3c40*/  PRMT R12, R78, 0x8880, RZ ;  /* 0x000088804e0c7816 */ /* 0x020fca00000000ff */
[----:B------:R-:W-:-:S07]  /*3c50*/  IMAD R3, R12, R65, RZ ;  /* 0x000000410c037224 */ /* 0x000fce00078e02ff */
.L_x_98:
[----:B------:R-:W-:Y:S05]  /*3c60*/  BSYNC B1 ;  /* 0x0000000000017941 */ /* 0x000fea0003800000 */
.L_x_97:
[----:B------:R-:W-:Y:S01]  /*3c70*/  @!P1 IMAD R39, R39, R64, R3 ;  /* 0x0000004027279224 */ /* 0x000fe200078e0203 */
[----:B------:R-:W-:Y:S04]  /*3c80*/  BSSY B1, `(.L_x_99) ;  /* 0x0000006000017945 */ /* 0x000fe80003800000 */
[----:B------:R0:W-:Y:S01]  /*3c90*/  @!P1 STG.E.U8 desc[UR36][R6.64+0x39], R39 ;  /* 0x0000392706009986 */ /* 0x0001e2000c101124 */
[----:B------:R-:W-:Y:S05]  /*3ca0*/  @P3 BRA `(.L_x_100) ;  /* 0x00000000000c3947 */ /* 0x000fea0003800000 */
[----:B------:R-:W5:Y:S02]  /*3cb0*/  LDG.E.U8 R78, desc[UR36][R8.64+0x40] ;  /* 0x00004024084e7981 */ /* 0x000f64000c1e1100 */
[----:B-----5:R-:W-:-:S05]  /*3cc0*/  PRMT R12, R78, 0x8880, RZ ;  /* 0x000088804e0c7816 */ /* 0x020fca00000000ff */
[----:B------:R-:W-:-:S07]  /*3cd0*/  IMAD R3, R12, R65, RZ ;  /* 0x000000410c037224 */ /* 0x000fce00078e02ff */
.L_x_100:
[----:B------:R-:W-:Y:S05]  /*3ce0*/  BSYNC B1 ;  /* 0x0000000000017941 */ /* 0x000fea0003800000 */
.L_x_99:
[----:B---3--:R-:W-:Y:S01]  /*3cf0*/  @!P3 IMAD R13, R24, R64, R3 ;  /* 0x00000040180db224 */ /* 0x008fe200078e0203 */
[----:B------:R-:W-:Y:S04]  /*3d00*/  BSSY B1, `(.L_x_101) ;  /* 0x0000006000017945 */ /* 0x000fe80003800000 */
[----:B------:R3:W-:Y:S01]  /*3d10*/  @!P3 STG.E.U8 desc[UR36][R4.64+0x40], R13 ;  /* 0x0000400d0400b986 */ /* 0x0007e2000c101124 */
[----:B------:R-:W-:Y:S05]  /*3d20*/  @P5 BRA `(.L_x_102) ;  /* 0x00000000000c5947 */ /* 0x000fea0003800000 */
[----:B------:R-:W5:Y:S02]  /*3d30*/  LDG.E.U8 R78, desc[UR36][R8.64+0x41] ;  /* 0x00004124084e7981 */ /* 0x000f64000c1e1100 */
[----:B-----5:R-:W-:-:S05]  /*3d40*/  PRMT R12, R78, 0x8880, RZ ;  /* 0x000088804e0c7816 */ /* 0x020fca00000000ff */
[----:B------:R-:W-:-:S07]  /*3d50*/  IMAD R3, R12, R65, RZ ;  /* 0x000000410c037224 */ /* 0x000fce00078e02ff */
.L_x_102:
[----:B------:R-:W-:Y:S05]  /*3d60*/  BSYNC B1 ;  /* 0x0000000000017941 */ /* 0x000fea0003800000 */
.L_x_101:
        /* <DEDUP_REMOVED lines=9> */
[----:B------:R-:W-:Y:S01]  /*3e00*/  ISETP.LT.OR P3, PT, R0, 0x9, !P3 ;  /* 0x000000090000780c */ /* 0x000fe20005f61670 */
[----:B------:R-:W-:-:S12]  /*3e10*/  @P2 BRA `(.L_x_104) ;  /* 0x00000000000c2947 */ /* 0x000fd80003800000 */
[----:B------:R-:W5:Y:S02]  /*3e20*/  LDG.E.U8 R78, desc[UR36][R10.64+0x40] ;  /* 0x000040240a4e7981 */ /* 0x000f64000c1e1100 */
[----:B-----5:R-:W-:-:S05]  /*3e30*/  PRMT R12, R78, 0x8880, RZ ;  /* 0x000088804e0c7816 */ /* 0x020fca00000000ff */
[----:B------:R-:W-:-:S07]  /*3e40*/  IMAD R3, R12, R65, RZ ;  /* 0x000000410c037224 */ /* 0x000fce00078e02ff */
.L_x_104:
[----:B------:R-:W-:Y:S05]  /*3e50*/  BSYNC B1 ;  /* 0x0000000000017941 */ /* 0x000fea0003800000 */
.L_x_103:
[----:B---3--:R-:W-:Y:S01]  /*3e60*/  @!P2 IMAD R13, R26, R64, R3 ;  /* 0x000000401a0da224 */ /* 0x008fe200078e0203 */
[----:B------:R-:W-:Y:S04]  /*3e70*/  BSSY B1, `(.L_x_105) ;  /* 0x0000006000017945 */ /* 0x000fe80003800000 */
[----:B------:R3:W-:Y:S01]  /*3e80*/  @!P2 STG.E.U8 desc[UR36][R6.64+0x40], R13 ;  /* 0x0000400d0600a986 */ /* 0x0007e2000c101124 */
[----:B------:R-:W-:Y:S05]  /*3e90*/  @P0 BRA `(.L_x_106) ;  /* 0x00000000000c0947 */ /* 0x000fea0003800000 */
[----:B------:R-:W5:Y:S02]  /*3ea0*/  LDG.E.U8 R78, desc[UR36][R10.64+0x41] ;  /* 0x000041240a4e7981 */ /* 0x000f64000c1e1100 */
[----:B-----5:R-:W-:-:S05]  /*3eb0*/  PRMT R12, R78, 0x8880, RZ ;  /* 0x000088804e0c7816 */ /* 0x020fca00000000ff */
[----:B------:R-:W-:-:S07]  /*3ec0*/  IMAD R3, R12, R65, RZ ;  /* 0x000000410c037224 */ /* 0x000fce00078e02ff */
.L_x_106:
[----:B------:R-:W-:Y:S05]  /*3ed0*/  BSYNC B1 ;  /* 0x0000000000017941 */ /* 0x000fea0003800000 */
.L_x_105:
[----:B------:R-:W-:Y:S01]  /*3ee0*/  @!P0 IMAD R27, R27, R64, R3 ;  /* 0x000000401b1b8224 */ /* 0x000fe200078e0203 */
[----:B------:R-:W-:Y:S04]  /*3ef0*/  BSSY B1, `(.L_x_107) ;  /* 0x0000006000017945 */ /* 0x000fe80003800000 */
[----:B------:R0:W-:Y:S01]  /*3f00*/  @!P0 STG.E.U8 desc[UR36][R6.64+0x41], R27 ;  /* 0x0000411b06008986 */ /* 0x0001e2000c101124 */
[----:B------:R-:W-:Y:S05]  /*3f10*/  @P5 BRA `(.L_x_108) ;  /* 0x00000000000c5947 */ /* 0x000fea0003800000 */
[----:B------:R-:W5:Y:S02]  /*3f20*/  LDG.E.U8 R78, desc[UR36][R8.64+0x48] ;  /* 0x00004824084e7981 */ /* 0x000f64000c1e1100 */
[----:B-----5:R-:W-:-:S05]  /*3f30*/  PRMT R12, R78, 0x8880, RZ ;  /* 0x000088804e0c7816 */ /* 0x020fca00000000ff */
[----:B------:R-:W-:-:S07]  /*3f40*/  IMAD R3, R12, R65, RZ ;  /* 0x000000410c037224 */ /* 0x000fce00078e02ff */
.L_x_108:
[----:B------:R-:W-:Y:S05]  /*3f50*/  BSYNC B1 ;  /* 0x0000000000017941 */ /* 0x000fea0003800000 */
.L_x_107:
[----:B---3--:R-:W-:Y:S01]  /*3f60*/  @!P5 IMAD R13, R28, R64, R3 ;  /* 0x000000401c0dd224 */ /* 0x008fe200078e0203 */
[----:B------:R-:W-:Y:S04]  /*3f70*/  BSSY B1, `(.L_x_109) ;  /* 0x0000006000017945 */ /* 0x000fe80003800000 */
[----:B------:R3:W-:Y:S01]  /*3f80*/  @!P5 STG.E.U8 desc[UR36][R4.64+0x48], R13 ;  /* 0x0000480d0400d986 */ /* 0x0007e2000c101124 */
[----:B------:R-:W-:Y:S05]  /*3f90*/  @P4 BRA `(.L_x_110) ;  /* 0x00000000000c4947 */ /* 0x000fea0003800000 */
[----:B------:R-:W5:Y:S02]  /*3fa0*/  LDG.E.U8 R78, desc[UR36][R8.64+0x49] ;  /* 0x00004924084e7981 */ /* 0x000f64000c1e1100 */
[----:B-----5:R-:W-:-:S05]  /*3fb0*/  PRMT R12, R78, 0x8880, RZ ;  /* 0x000088804e0c7816 */ /* 0x020fca00000000ff */
[----:B------:R-:W-:-:S07]  /*3fc0*/  IMAD R3, R12, R65, RZ ;  /* 0x000000410c037224 */ /* 0x000fce00078e02ff */
.L_x_110:
[----:B------:R-:W-:Y:S05]  /*3fd0*/  BSYNC B1 ;  /* 0x0000000000017941 */ /* 0x000fea0003800000 */
.L_x_109:
[----:B------:R-:W-:Y:S01]  /*3fe0*/  @!P4 IMAD R29, R29, R64, R3 ;  /* 0x000000401d1dc224 */ /* 0x000fe200078e0203 */
[----:B------:R-:W-:Y:S04]  /*3ff0*/  BSSY B1, `(.L_x_111) ;  /* 0x0000006000017945 */ /* 0x000fe80003800000 */
[----:B------:R0:W-:Y:S01]  /*4000*/  @!P4 STG.E.U8 desc[UR36][R4.64+0x49], R29 ;  /* 0x0000491d0400c986 */ /* 0x0001e2000c101124 */
[----:B------:R-:W-:Y:S05]  /*4010*/  @P3 BRA `(.L_x_112) ;  /* 0x00000000000c3947 */ /* 0x000fea0003800000 */
[----:B------:R-:W0:Y:S02]  /*4020*/  LDG.E.U8 R78, desc[UR36][R10.64+0x48] ;  /* 0x000048240a4e7981 */ /* 0x000e24000c1e1100 */
[----:B0123--:R-:W-:-:S05]  /*4030*/  PRMT R4, R78, 0x8880, RZ ;  /* 0x000088804e047816 */ /* 0x00ffca00000000ff */
[----:B------:R-:W-:-:S07]  /*4040*/  IMAD R3, R4, R65, RZ ;  /* 0x0000004104037224 */ /* 0x000fce00078e02ff */
.L_x_112:
[----:B------:R-:W-:Y:S05]  /*4050*/  BSYNC B1 ;  /* 0x0000000000017941 */ /* 0x000fea0003800000 */
.L_x_111:
[----:B0123--:R-:W-:Y:S01]  /*4060*/  @!P3 IMAD R5, R30, R64, R3 ;  /* 0x000000401e05b224 */ /* 0x00ffe200078e0203 */
[----:B------:R-:W-:Y:S01]  /*4070*/  ISETP.LT.OR P1, PT, R0, 0x9, !P1 ;  /* 0x000000090000780c */ /* 0x000fe20004f21670 */
[----:B------:R-:W-:Y:S03]  /*4080*/  BSSY B1, `(.L_x_113) ;  /* 0x0000006000017945 */ /* 0x000fe60003800000 */
[----:B------:R0:W-:Y:S09]  /*4090*/  @!P3 STG.E.U8 desc[UR36][R6.64+0x48], R5 ;  /* 0x000048050600b986 */ /* 0x0001f2000c101124 */
[----:B------:R-:W-:Y:S05]  /*40a0*/  @P1 BRA `(.L_x_114) ;  /* 0x00000000000c1947 */ /* 0x000fea0003800000 */
[----:B------:R-:W2:Y:S02]  /*40b0*/  LDG.E.U8 R78, desc[UR36][R10.64+0x49] ;  /* 0x000049240a4e7981 */ /* 0x000ea4000c1e1100 */
[----:B--2---:R-:W-:-:S05]  /*40c0*/  PRMT R0, R78, 0x8880, RZ ;  /* 0x000088804e007816 */ /* 0x004fca00000000ff */
[----:B------:R-:W-:-:S07]  /*40d0*/  IMAD R3, R0, R65, RZ ;  /* 0x0000004100037224 */ /* 0x000fce00078e02ff */
.L_x_114:
[----:B------:R-:W-:Y:S05]  /*40e0*/  BSYNC B1 ;  /* 0x0000000000017941 */ /* 0x000fea0003800000 */
.L_x_113:
[----:B------:R-:W-:Y:S01]  /*40f0*/  IMAD R3, R31, R64, R3 ;  /* 0x000000401f037224 */ /* 0x000fe200078e0203 */
[----:B------:R-:W-:Y:S06]  /*4100*/  @P1 BRA `(.L_x_115) ;  /* 0x0000000800381947 */ /* 0x000fec0003800000 */
[----:B------:R1:W-:Y:S01]  /*4110*/  STG.E.U8 desc[UR36][R6.64+0x49], R3 ;  /* 0x0000490306007986 */ /* 0x0003e2000c101124 */
[----:B------:R-:W-:Y:S05]  /*4120*/  BRA `(.L_x_115) ;  /* 0x0000000800307947 */ /* 0x000fea0003800000 */
.L_x_34:
[C---:B------:R-:W-:Y:S02]  /*4130*/  ISETP.GE.AND P1, PT, R22.reuse, 0x1, PT ;  /* 0x000000011600780c */ /* 0x040fe40003f26270 */
[----:B------:R-:W-:Y:S02]  /*4140*/  ISETP.GE.AND P2, PT, R22, 0x2, PT ;  /* 0x000000021600780c */ /* 0x000fe40003f46270 */
[C---:B------:R-:W-:Y:S02]  /*4150*/  ISETP.LT.OR P4, PT, R0.reuse, 0x1, !P1 ;  /* 0x000000010000780c */ /* 0x040fe40004f81670 */
[C---:B------:R-:W-:Y:S02]  /*4160*/  ISETP.LT.OR P5, PT, R0.reuse, 0x1, !P2 ;  /* 0x000000010000780c */ /* 0x040fe400057a1670 */
[C---:B------:R-:W-:Y:S02]  /*4170*/  ISETP.LT.OR P1, PT, R0.reuse, 0x9, !P1 ;  /* 0x000000090000780c */ /* 0x040fe40004f21670 */
[----:B------:R-:W-:-:S02]  /*4180*/  ISETP.LT.OR P2, PT, R0, 0x9, !P2 ;  /* 0x000000090000780c */ /* 0x000fc40005741670 */
[C---:B------:R-:W-:Y:S02]  /*4190*/  ISETP.GE.AND P3, PT, R22.reuse, 0x9, PT ;  /* 0x000000091600780c */ /* 0x040fe40003f66270 */
[----:B------:R-:W-:-:S03]  /*41a0*/  ISETP.GE.AND P0, PT, R22, 0xa, PT ;  /* 0x0000000a1600780c */ /* 0x000fc60003f06270 */
[-C--:B------:R-:W-:Y:S02]  /*41b0*/  @!P4 IMAD R3, R56, R64.reuse, RZ ;  /* 0x000000403803c224 */ /* 0x080fe400078e02ff */
[-C--:B------:R-:W-:Y:S02]  /*41c0*/  @!P5 IMAD R57, R57, R64.reuse, RZ ;  /* 0x000000403939d224 */ /* 0x080fe400078e02ff */
[-C--:B------:R-:W-:Y:S01]  /*41d0*/  @!P1 IMAD R9, R58, R64.reuse, RZ ;  /* 0x000000403a099224 */ /* 0x080fe200078e02ff */
[----:B------:R0:W-:Y:S01]  /*41e0*/  @!P4 STG.E.U8 desc[UR36][R4.64], R3 ;  /* 0x000000030400c986 */ /* 0x0001e2000c101124 */
[C---:B------:R-:W-:Y:S01]  /*41f0*/  ISETP.LT.OR P4, PT, R0.reuse, 0x1, !P3 ;  /* 0x000000010000780c */ /* 0x040fe20005f81670 */
[----:B------:R-:W-:Y:S02]  /*4200*/  @!P2 IMAD R59, R59, R64, RZ ;  /* 0x000000403b3ba224 */ /* 0x000fe400078e02ff */
[----:B------:R-:W-:Y:S01]  /*4210*/  @!P5 STG.E.U8 desc[UR36][R4.64+0x1], R57 ;  /* 0x000001390400d986 */ /* 0x000fe2000c101124 */
[----:B------:R-:W-:-:S02]  /*4220*/  ISETP.LT.OR P5, PT, R0, 0x1, !P0 ;  /* 0x000000010000780c */ /* 0x000fc400047a1670 */
[C---:B------:R-:W-:Y:S01]  /*4230*/  ISETP.LT.OR P0, PT, R0.reuse, 0x9, !P0 ;  /* 0x000000090000780c */ /* 0x040fe20004701670 */
[----:B------:R1:W-:Y:S01]  /*4240*/  @!P1 STG.E.U8 desc[UR36][R6.64], R9 ;  /* 0x0000000906009986 */ /* 0x0003e2000c101124 */
[----:B------:R-:W-:Y:S02]  /*4250*/  ISETP.LT.OR P1, PT, R0, 0x9, !P3 ;  /* 0x000000090000780c */ /* 0x000fe40005f21670 */
[C---:B------:R-:W-:Y:S01]  /*4260*/  ISETP.GE.AND P3, PT, R22.reuse, 0x11, PT ;  /* 0x000000111600780c */ /* 0x040fe20003f66270 */
[----:B------:R-:W-:Y:S01]  /*4270*/  @!P2 STG.E.U8 desc[UR36][R6.64+0x1], R59 ;  /* 0x0000013b0600a986 */ /* 0x000fe2000c101124 */
[----:B------:R-:W-:Y:S01]  /*4280*/  ISETP.GE.AND P2, PT, R22, 0x12, PT ;  /* 0x000000121600780c */ /* 0x000fe20003f46270 */
[----:B------:R-:W-:-:S04]  /*4290*/  @!P4 IMAD R11, R60, R64, RZ ;  /* 0x000000403c0bc224 */ /* 0x000fc800078e02ff */
[-C--:B------:R-:W-:Y:S01]  /*42a0*/  @!P5 IMAD R61, R61, R64.reuse, RZ ;  /* 0x000000403d3dd224 */ /* 0x080fe200078e02ff */
[----:B------:R-:W-:Y:S01]  /*42b0*/  @!P4 STG.E.U8 desc[UR36][R4.64+0x8], R11 ;  /* 0x0000080b0400c986 */ /* 0x000fe2000c101124 */
[C---:B------:R-:W-:Y:S01]  /*42c0*/  ISETP.LT.OR P4, PT, R0.reuse, 0x1, !P3 ;  /* 0x000000010000780c */ /* 0x040fe20005f81670 */
[-C--:B------:R-:W-:Y:S02]  /*42d0*/  @!P0 IMAD R63, R63, R64.reuse, RZ ;  /* 0x000000403f3f8224 */ /* 0x080fe400078e02ff */
[----:B------:R-:W-:Y:S01]  /*42e0*/  @!P5 STG.E.U8 desc[UR36][R4.64+0x9], R61 ;  /* 0x0000093d0400d986 */ /* 0x000fe2000c101124 */
[----:B------:R-:W-:Y:S01]  /*42f0*/  ISETP.LT.OR P5, PT, R0, 0x1, !P2 ;  /* 0x000000010000780c */ /* 0x000fe200057a1670 */
[----:B0-----:R-:W-:Y:S01]  /*4300*/  @!P1 IMAD R3, R62, R64, RZ ;  /* 0x000000403e039224 */ /* 0x001fe200078e02ff */
[----:B------:R-:W-:Y:S01]  /*4310*/  ISETP.LT.OR P2, PT, R0, 0x9, !P2 ;  /* 0x000000090000780c */ /* 0x000fe20005741670 */
[----:B------:R-:W-:Y:S01]  /*4320*/  @!P0 STG.E.U8 desc[UR36][R6.64+0x9], R63 ;  /* 0x0000093f06008986 */ /* 0x000fe2000c101124 */
[----:B------:R-:W-:-:S03]  /*4330*/  ISETP.GE.AND P0, PT, R22, 0x1a, PT ;  /* 0x0000001a1600780c */ /* 0x000fc60003f06270 */
[----:B------:R0:W-:Y:S01]  /*4340*/  @!P1 STG.E.U8 desc[UR36][R6.64+0x8], R3 ;  /* 0x0000080306009986 */ /* 0x0001e2000c101124 */
[----:B------:R-:W-:Y:S01]  /*4350*/  ISETP.LT.OR P1, PT, R0, 0x9, !P3 ;  /* 0x000000090000780c */ /* 0x000fe20005f21670 */
[----:B-1----:R-:W-:Y:S01]  /*4360*/  @!P4 IMAD R9, R48, R64, RZ ;  /* 0x000000403009c224 */ /* 0x002fe200078e02ff */
[----:B------:R-:W-:-:S03]  /*4370*/  ISETP.GE.AND P3, PT, R22, 0x19, PT ;  /* 0x000000191600780c */ /* 0x000fc60003f66270 */
[-C--:B------:R-:W-:Y:S01]  /*4380*/  @!P5 IMAD R49, R49, R64.reuse, RZ ;  /* 0x000000403131d224 */ /* 0x080fe200078e02ff */
[----:B------:R-:W-:Y:S01]  /*4390*/  @!P4 STG.E.U8 desc[UR36][R4.64+0x10], R9 ;  /* 0x000010090400c986 */ /* 0x000fe2000c101124 */
[C---:B------:R-:W-:Y:S01]  /*43a0*/  ISETP.LT.OR P4, PT, R0.reuse, 0x1, !P3 ;  /* 0x000000010000780c */ /* 0x040fe20005f81670 */
[-C--:B------:R-:W-:Y:S02]  /*43b0*/  @!P2 IMAD R51, R51, R64.reuse, RZ ;  /* 0x000000403333a224 */ /* 0x080fe400078e02ff */
[----:B------:R-:W-:Y:S01]  /*43c0*/  @!P5 STG.E.U8 desc[UR36][R4.64+0x11], R49 ;  /* 0x000011310400d986 */ /* 0x000fe2000c101124 */
[----:B------:R-:W-:Y:S02]  /*43d0*/  ISETP.LT.OR P5, PT, R0, 0x1, !P0 ;  /* 0x000000010000780c */ /* 0x000fe400047a1670 */
[----:B0-----:R-:W-:Y:S01]  /*43e0*/  @!P1 IMAD R3, R50, R64, RZ ;  /* 0x0000004032039224 */ /* 0x001fe200078e02ff */
[----:B------:R-:W-:Y:S01]  /*43f0*/  @!P2 STG.E.U8 desc[UR36][R6.64+0x11], R51 ;  /* 0x000011330600a986 */ /* 0x000fe2000c101124 */
[----:B------:R-:W-:-:S02]  /*4400*/  ISETP.LT.OR P0, PT, R0, 0x9, !P0 ;  /* 0x000000090000780c */ /* 0x000fc40004701670 */
[----:B------:R-:W-:Y:S01]  /*4410*/  ISETP.GE.AND P2, PT, R22, 0x22, PT ;  /* 0x000000221600780c */ /* 0x000fe20003f46270 */
[----:B------:R0:W-:Y:S01]  /*4420*/  @!P1 STG.E.U8 desc[UR36][R6.64+0x10], R3 ;  /* 0x0000100306009986 */ /* 0x0001e2000c101124 */
[----:B------:R-:W-:Y:S01]  /*4430*/  ISETP.LT.OR P1, PT, R0, 0x9, !P3 ;  /* 0x000000090000780c */ /* 0x000fe20005f21670 */
[----:B------:R-:W-:Y:S01]  /*4440*/  @!P4 IMAD R11, R52, R64, RZ ;  /* 0x00000040340bc224 */ /* 0x000fe200078e02ff */
[----:B------:R-:W-:-:S03]  /*4450*/  ISETP.GE.AND P3, PT, R22, 0x21, PT ;  /* 0x000000211600780c */ /* 0x000fc60003f66270 */
[-C--:B------:R-:W-:Y:S01]  /*4460*/  @!P5 IMAD R53, R53, R64.reuse, RZ ;  /* 0x000000403535d224 */ /* 0x080fe200078e02ff */
[----:B------:R-:W-:Y:S01]  /*4470*/  @!P4 STG.E.U8 desc[UR36][R4.64+0x18], R11 ;  /* 0x0000180b0400c986 */ /* 0x000fe2000c101124 */
[C---:B------:R-:W-:Y:S02]  /*4480*/  ISETP.LT.OR P4, PT, R0.reuse, 0x1, !P3 ;  /* 0x000000010000780c */ /* 0x040fe40005f81670 */
[-C--:B------:R-:W-:Y:S01]  /*4490*/  @!P0 IMAD R55, R55, R64.reuse, RZ ;  /* 0x0000004037378224 */ /* 0x080fe200078e02ff */
[----:B------:R-:W-:Y:S01]  /*44a0*/  @!P5 STG.E.U8 desc[UR36][R4.64+0x19], R53 ;  /* 0x000019350400d986 */ /* 0x000fe2000c101124 */
[----:B------:R-:W-:Y:S02]  /*44b0*/  ISETP.LT.OR P5, PT, R0, 0x1, !P2 ;  /* 0x000000010000780c */ /* 0x000fe400057a1670 */
[----:B0-----:R-:W-:Y:S01]  /*44c0*/  @!P1 IMAD R3, R54, R64, RZ ;  /* 0x0000004036039224 */ /* 0x001fe200078e02ff */
[----:B------:R-:W-:Y:S01]  /*44d0*/  ISETP.LT.OR P2, PT, R0, 0x9, !P2 ;  /* 0x000000090000780c */ /* 0x000fe20005741670 */
[----:B------:R-:W-:Y:S01]  /*44e0*/  @!P0 STG.E.U8 desc[UR36][R6.64+0x19], R55 ;  /* 0x0000193706008986 */ /* 0x000fe2000c101124 */
[----:B------:R-:W-:-:S03]  /*44f0*/  ISETP.GE.AND P0, PT, R22, 0x2a, PT ;  /* 0x0000002a1600780c */ /* 0x000fc60003f06270 */
[----:B------:R0:W-:Y:S01]  /*4500*/  @!P1 STG.E.U8 desc[UR36][R6.64+0x18], R3 ;  /* 0x0000180306009986 */ /* 0x0001e2000c101124 */
[-C--:B------:R-:W-:Y:S01]  /*4510*/  @!P4 IMAD R9, R40, R64.reuse, RZ ;  /* 0x000000402809c224 */ /* 0x080fe200078e02ff */
[----:B------:R-:W-:Y:S02]  /*4520*/  ISETP.LT.OR P1, PT, R0, 0x9, !P3 ;  /* 0x000000090000780c */ /* 0x000fe40005f21670 */
[----:B------:R-:W-:Y:S01]  /*4530*/  ISETP.GE.AND P3, PT, R22, 0x29, PT ;  /* 0x000000291600780c */ /* 0x000fe20003f66270 */
[-C--:B------:R-:W-:Y:S01]  /*4540*/  @!P5 IMAD R41, R41, R64.reuse, RZ ;  /* 0x000000402929d224 */ /* 0x080fe200078e02ff */
[----:B------:R-:W-:Y:S02]  /*4550*/  @!P4 STG.E.U8 desc[UR36][R4.64+0x20], R9 ;  /* 0x000020090400c986 */ /* 0x000fe4000c101124 */
[C---:B------:R-:W-:Y:S01]  /*4560*/  ISETP.LT.OR P4, PT, R0.reuse, 0x1, !P3 ;  /* 0x000000010000780c */ /* 0x040fe20005f81670 */
[----:B------:R-:W-:Y:S01]  /*4570*/  @!P2 IMAD R43, R43, R64, RZ ;  /* 0x000000402b2ba224 */ /* 0x000fe200078e02ff */
[----:B------:R-:W-:Y:S01]  /*4580*/  @!P5 STG.E.U8 desc[UR36][R4.64+0x21], R41 ;  /* 0x000021290400d986 */ /* 0x000fe2000c101124 */
[----:B------:R-:W-:-:S02]  /*4590*/  ISETP.LT.OR P5, PT, R0, 0x1, !P0 ;  /* 0x000000010000780c */ /* 0x000fc400047a1670 */
[----:B------:R-:W-:Y:S01]  /*45a0*/  ISETP.LT.OR P3, PT, R0, 0x9, !P3 ;  /* 0x000000090000780c */ /* 0x000fe20005f61670 */
[----:B------:R-:W-:Y:S01]  /*45b0*/  @!P2 STG.E.U8 desc[UR36][R6.64+0x21], R43 ;  /* 0x0000212b0600a986 */ /* 0x000fe2000c101124 */
[-C--:B0-----:R-:W-:Y:S01]  /*45c0*/  @!P1 IMAD R3, R42, R64.reuse, RZ ;  /* 0x000000402a039224 */ /* 0x081fe200078e02ff */
[----:B------:R-:W-:Y:S02]  /*45d0*/  ISETP.LT.OR P2, PT, R0, 0x9, !P0 ;  /* 0x000000090000780c */ /* 0x000fe40004741670 */
[----:B------:R-:W-:Y:S02]  /*45e0*/  ISETP.GE.AND P0, PT, R22, 0x32, PT ;  /* 0x000000321600780c */ /* 0x000fe40003f06270 */
[----:B------:R0:W-:Y:S01]  /*45f0*/  @!P1 STG.E.U8 desc[UR36][R6.64+0x20], R3 ;  /* 0x0000200306009986 */ /* 0x0001e2000c101124 */
[-C--:B------:R-:W-:Y:S01]  /*4600*/  @!P4 IMAD R11, R44, R64.reuse, RZ ;  /* 0x000000402c0bc224 */ /* 0x080fe200078e02ff */
[----:B------:R-:W-:Y:S02]  /*4610*/  ISETP.GE.AND P1, PT, R22, 0x31, PT ;  /* 0x000000311600780c */ /* 0x000fe40003f26270 */
[----:B------:R-:W-:-:S02]  /*4620*/  @!P5 IMAD R45, R45, R64, RZ ;  /* 0x000000402d2dd224 */ /* 0x000fc400078e02ff */
[----:B------:R-:W-:Y:S01]  /*4630*/  @!P4 STG.E.U8 desc[UR36][R4.64+0x28], R11 ;  /* 0x0000280b0400c986 */ /* 0x000fe2000c101124 */
[C---:B------:R-:W-:Y:S02]  /*4640*/  ISETP.LT.OR P4, PT, R0.reuse, 0x1, !P1 ;  /* 0x000000010000780c */ /* 0x040fe40004f81670 */
[-C--:B------:R-:W-:Y:S01]  /*4650*/  @!P2 IMAD R47, R47, R64.reuse, RZ ;  /* 0x000000402f2fa224 */ /* 0x080fe200078e02ff */
[----:B------:R-:W-:Y:S01]  /*4660*/  @!P5 STG.E.U8 desc[UR36][R4.64+0x29], R45 ;  /* 0x0000292d0400d986 */ /* 0x000fe2000c101124 */
[----:B------:R-:W-:Y:S01]  /*4670*/  ISETP.LT.OR P5, PT, R0, 0x1, !P0 ;  /* 0x000000010000780c */ /* 0x000fe200047a1670 */
[-C--:B0-----:R-:W-:Y:S01]  /*4680*/  @!P3 IMAD R3, R46, R64.reuse, RZ ;  /* 0x000000402e03b224 */ /* 0x081fe200078e02ff */
[C---:B------:R-:W-:Y:S01]  /*4690*/  ISETP.LT.OR P1, PT, R0.reuse, 0x9, !P1 ;  /* 0x000000090000780c */ /* 0x040fe20004f21670 */
[----:B------:R-:W-:Y:S01]  /*46a0*/  @!P2 STG.E.U8 desc[UR36][R6.64+0x29], R47 ;  /* 0x0000292f0600a986 */ /* 0x000fe2000c101124 */
[----:B------:R-:W-:Y:S02]  /*46b0*/  ISETP.LT.OR P0, PT, R0, 0x9, !P0 ;  /* 0x000000090000780c */ /* 0x000fe40004701670 */
[C---:B------:R-:W-:Y:S01]  /*46c0*/  ISETP.GE.AND P2, PT, R22.reuse, 0x3a, PT ;  /* 0x0000003a1600780c */ /* 0x040fe20003f46270 */
[----:B------:R0:W-:Y:S01]  /*46d0*/  @!P3 STG.E.U8 desc[UR36][R6.64+0x28], R3 ;  /* 0x000028030600b986 */ /* 0x0001e2000c101124 */
[----:B------:R-:W-:Y:S01]  /*46e0*/  ISETP.GE.AND P3, PT, R22, 0x39, PT ;  /* 0x000000391600780c */ /* 0x000fe20003f66270 */
[----:B------:R-:W-:-:S04]  /*46f0*/  @!P4 IMAD R9, R32, R64, RZ ;  /* 0x000000402009c224 */ /* 0x000fc800078e02ff */
[-C--:B------:R-:W-:Y:S01]  /*4700*/  @!P5 IMAD R33, R33, R64.reuse, RZ ;  /* 0x000000402121d224 */ /* 0x080fe200078e02ff */
[----:B------:R-:W-:Y:S01]  /*4710*/  @!P4 STG.E.U8 desc[UR36][R4.64+0x30], R9 ;  /* 0x000030090400c986 */ /* 0x000fe2000c101124 */
[C---:B------:R-:W-:Y:S02]  /*4720*/  ISETP.LT.OR P4, PT, R0.reuse, 0x1, !P3 ;  /* 0x000000010000780c */ /* 0x040fe40005f81670 */
[-C--:B------:R-:W-:Y:S01]  /*4730*/  @!P0 IMAD R35, R35, R64.reuse, RZ ;  /* 0x0000004023238224 */ /* 0x080fe200078e02ff */
[----:B------:R-:W-:Y:S01]  /*4740*/  @!P5 STG.E.U8 desc[UR36][R4.64+0x31], R33 ;  /* 0x000031210400d986 */ /* 0x000fe2000c101124 */
[----:B------:R-:W-:Y:S01]  /*4750*/  ISETP.LT.OR P5, PT, R0, 0x1, !P2 ;  /* 0x000000010000780c */ /* 0x000fe200057a1670 */
[----:B0-----:R-:W-:Y:S01]  /*4760*/  @!P1 IMAD R3, R34, R64, RZ ;  /* 0x0000004022039224 */ /* 0x001fe200078e02ff */
[----:B------:R-:W-:Y:S01]  /*4770*/  ISETP.LT.OR P3, PT, R0, 0x9, !P3 ;  /* 0x000000090000780c */ /* 0x000fe20005f61670 */
[----:B------:R-:W-:Y:S01]  /*4780*/  @!P0 STG.E.U8 desc[UR36][R6.64+0x31], R35 ;  /* 0x0000312306008986 */ /* 0x000fe2000c101124 */
[----:B------:R-:W-:-:S02]  /*4790*/  ISETP.GE.AND P0, PT, R22, 0x42, PT ;  /* 0x000000421600780c */ /* 0x000fc40003f06270 */
[----:B------:R-:W-:Y:S01]  /*47a0*/  ISETP.LT.OR P2, PT, R0, 0x9, !P2 ;  /* 0x000000090000780c */ /* 0x000fe20005741670 */
[----:B------:R0:W-:Y:S01]  /*47b0*/  @!P1 STG.E.U8 desc[UR36][R6.64+0x30], R3 ;  /* 0x0000300306009986 */ /* 0x0001e2000c101124 */
[----:B------:R-:W-:Y:S01]  /*47c0*/  ISETP.GE.AND P1, PT, R22, 0x41, PT ;  /* 0x000000411600780c */ /* 0x000fe20003f26270 */
[----:B------:R-:W-:-:S04]  /*47d0*/  @!P4 IMAD R11, R36, R64, RZ ;  /* 0x00000040240bc224 */ /* 0x000fc800078e02ff */
[-C--:B------:R-:W-:Y:S01]  /*47e0*/  @!P5 IMAD R37, R37, R64.reuse, RZ ;  /* 0x000000402525d224 */ /* 0x080fe200078e02ff */
[----:B------:R-:W-:Y:S01]  /*47f0*/  @!P4 STG.E.U8 desc[UR36][R4.64+0x38], R11 ;  /* 0x0000380b0400c986 */ /* 0x000fe2000c101124 */
[C---:B------:R-:W-:Y:S02]  /*4800*/  ISETP.LT.OR P4, PT, R0.reuse, 0x1, !P1 ;  /* 0x000000010000780c */ /* 0x040fe40004f81670 */
[C---:B------:R-:W-:Y:S01]  /*4810*/  ISETP.LT.OR P1, PT, R0.reuse, 0x9, !P1 ;  /* 0x000000090000780c */ /* 0x040fe20004f21670 */
[----:B------:R-:W-:Y:S01]  /*4820*/  @!P5 STG.E.U8 desc[UR36][R4.64+0x39], R37 ;  /* 0x000039250400d986 */ /* 0x000fe2000c101124 */
[----:B------:R-:W-:Y:S01]  /*4830*/  ISETP.LT.OR P5, PT, R0, 0x1, !P0 ;  /* 0x000000010000780c */ /* 0x000fe200047a1670 */
[-C--:B0-----:R-:W-:Y:S01]  /*4840*/  @!P3 IMAD R3, R38, R64.reuse, RZ ;  /* 0x000000402603b224 */ /* 0x081fe200078e02ff */
[----:B------:R-:W-:Y:S01]  /*4850*/  ISETP.LT.OR P0, PT, R0, 0x9, !P0 ;  /* 0x000000090000780c */ /* 0x000fe20004701670 */
[----:B------:R-:W-:-:S03]  /*4860*/  @!P2 IMAD R39, R39, R64, RZ ;  /* 0x000000402727a224 */ /* 0x000fc600078e02ff */
[----:B------:R0:W-:Y:S01]  /*4870*/  @!P3 STG.E.U8 desc[UR36][R6.64+0x38], R3 ;  /* 0x000038030600b986 */ /* 0x0001e2000c101124 */
[----:B------:R-:W-:Y:S02]  /*4880*/  ISETP.GE.AND P3, PT, R22, 0x4a, PT ;  /* 0x0000004a1600780c */ /* 0x000fe40003f66270 */
[-C--:B------:R-:W-:Y:S01]  /*4890*/  @!P4 IMAD R9, R24, R64.reuse, RZ ;  /* 0x000000401809c224 */ /* 0x080fe200078e02ff */
[----:B------:R-:W-:Y:S01]  /*48a0*/  @!P2 STG.E.U8 desc[UR36][R6.64+0x39], R39 ;  /* 0x000039270600a986 */ /* 0x000fe2000c101124 */
[----:B------:R-:W-:Y:S02]  /*48b0*/  ISETP.GE.AND P2, PT, R22, 0x49, PT ;  /* 0x000000491600780c */ /* 0x000fe40003f46270 */
[-C--:B------:R-:W-:Y:S01]  /*48c0*/  @!P5 IMAD R25, R25, R64.reuse, RZ ;  /* 0x000000401919d224 */ /* 0x080fe200078e02ff */
[----:B------:R1:W-:Y:S01]  /*48d0*/  @!P4 STG.E.U8 desc[UR36][R4.64+0x40], R9 ;  /* 0x000040090400c986 */ /* 0x0003e2000c101124 */
[C---:B------:R-:W-:Y:S01]  /*48e0*/  ISETP.LT.OR P4, PT, R0.reuse, 0x1, !P2 ;  /* 0x000000010000780c */ /* 0x040fe20005781670 */
[-C--:B------:R-:W-:Y:S01]  /*48f0*/  @!P0 IMAD R27, R27, R64.reuse, RZ ;  /* 0x000000401b1b8224 */ /* 0x080fe200078e02ff */
[C---:B------:R-:W-:Y:S01]  /*4900*/  ISETP.LT.OR P2, PT, R0.reuse, 0x9, !P2 ;  /* 0x000000090000780c */ /* 0x040fe20005741670 */
[----:B------:R2:W-:Y:S01]  /*4910*/  @!P5 STG.E.U8 desc[UR36][R4.64+0x41], R25 ;  /* 0x000041190400d986 */ /* 0x0005e2000c101124 */
[----:B------:R-:W-:Y:S01]  /*4920*/  ISETP.LT.OR P5, PT, R0, 0x1, !P3 ;  /* 0x000000010000780c */ /* 0x000fe20005fa1670 */
[-C--:B0-----:R-:W-:Y:S01]  /*4930*/  @!P1 IMAD R3, R26, R64.reuse, RZ ;  /* 0x000000401a039224 */ /* 0x081fe200078e02ff */
[----:B------:R-:W-:Y:S01]  /*4940*/  ISETP.LT.OR P3, PT, R0, 0x9, !P3 ;  /* 0x000000090000780c */ /* 0x000fe20005f61670 */
[----:B------:R2:W-:Y:S04]  /*4950*/  @!P0 STG.E.U8 desc[UR36][R6.64+0x41], R27 ;  /* 0x0000411b06008986 */ /* 0x0005e8000c101124 */
[----:B------:R2:W-:Y:S02]  /*4960*/  @!P1 STG.E.U8 desc[UR36][R6.64+0x40], R3 ;  /* 0x0000400306009986 */ /* 0x0005e4000c101124 */
[----:B------:R-:W-:-:S02]  /*4970*/  @!P4 IMAD R11, R28, R64, RZ ;  /* 0x000000401c0bc224 */ /* 0x000fc400078e02ff */
[-C--:B-1----:R-:W-:Y:S02]  /*4980*/  @!P2 IMAD R9, R30, R64.reuse, RZ ;  /* 0x000000401e09a224 */ /* 0x082fe400078e02ff */
[-C--:B------:R-:W-:Y:S01]  /*4990*/  @!P5 IMAD R29, R29, R64.reuse, RZ ;  /* 0x000000401d1dd224 */ /* 0x080fe200078e02ff */
[----:B------:R2:W-:Y:S01]  /*49a0*/  @!P4 STG.E.U8 desc[UR36][R4.64+0x48], R11 ;  /* 0x0000480b0400c986 */ /* 0x0005e2000c101124 */
[----:B------:R-:W-:-:S03]  /*49b0*/  @!P3 IMAD R31, R31, R64, RZ ;  /* 0x000000401f1fb224 */ /* 0x000fc600078e02ff */
[----:B------:R2:W-:Y:S04]  /*49c0*/  @!P5 STG.E.U8 desc[UR36][R4.64+0x49], R29 ;  /* 0x0000491d0400d986 */ /* 0x0005e8000c101124 */
[----:B------:R2:W-:Y:S04]  /*49d0*/  @!P2 STG.E.U8 desc[UR36][R6.64+0x48], R9 ;  /* 0x000048090600a986 */ /* 0x0005e8000c101124 */
[----:B------:R2:W-:Y:S02]  /*49e0*/  @!P3 STG.E.U8 desc[UR36][R6.64+0x49], R31 ;  /* 0x0000491f0600b986 */ /* 0x0005e4000c101124 */
.L_x_115:
[----:B------:R-:W-:Y:S05]  /*49f0*/  BSYNC B0 ;  /* 0x0000000000007941 */ /* 0x000fea0003800000 */
.L_x_33:
[----:B0-2---:R-:W2:Y:S01]  /*4a00*/  LDL.64 R4, [R1] ;  /* 0x0000000001047983 */ /* 0x005ea20000100a00 */
[----:B------:R-:W-:Y:S01]  /*4a10*/  ULDC.64 UR4, c[0x0][0x650] ;  /* 0x0001940000047ab9 */ /* 0x000fe20000000a00 */
[----:B------:R-:W-:Y:S02]  /*4a20*/  IMAD.U32 R0, RZ, RZ, UR44 ;  /* 0x0000002cff007e24 */ /* 0x000fe4000f8e00ff */
[----:B------:R-:W-:Y:S02]  /*4a30*/  IMAD.MOV.U32 R22, RZ, RZ, -0x1 ;  /* 0xffffffffff167424 */ /* 0x000fe400078e00ff */
[----:B------:R0:W-:Y:S01]  /*4a40*/  SYNCS.ARRIVE.TRANS64.A1T0 RZ, [R0+UR48], RZ ;  /* 0x000000ff00ff79a7 */ /* 0x0001e20008100030 */
[----:B------:R-:W-:Y:S02]  /*4a50*/  IMAD.MOV.U32 R19, RZ, RZ, -0x1 ;  /* 0xffffffffff137424 */ /* 0x000fe400078e00ff */
[----:B------:R-:W-:Y:S01]  /*4a60*/  IMAD.MOV.U32 R18, RZ, RZ, -0x1 ;  /* 0xffffffffff127424 */ /* 0x000fe200078e00ff */
[----:B0-----:R-:W-:-:S02]  /*4a70*/  PRMT R0, RZ, 0x7610, R0 ;  /* 0x00007610ff007816 */ /* 0x001fc40000000000 */
[----:B--2---:R-:W-:-:S05]  /*4a80*/  LEA R16, P0, R4, R16, 0x1 ;  /* 0x0000001004107211 */ /* 0x004fca00078008ff */
[----:B------:R-:W-:Y:S01]  /*4a90*/  IMAD.X R17, R74, 0x1, R17, P0 ;  /* 0x000000014a117824 */ /* 0x000fe200000e0611 */
[----:B------:R-:W-:-:S04]  /*4aa0*/  ISETP.GE.U32.AND P0, PT, R16, UR4, PT ;  /* 0x0000000410007c0c */ /* 0x000fc8000bf06070 */
[----:B------:R-:W-:-:S13]  /*4ab0*/  ISETP.GE.U32.AND.EX P0, PT, R17, UR5, PT, P0 ;  /* 0x0000000511007c0c */ /* 0x000fda000bf06100 */
[----:B------:R-:W-:Y:S05]  /*4ac0*/  @P0 BRA `(.L_x_116) ;  /* 0x00000004004c0947 */ /* 0x000fea0003800000 */
[----:B------:R-:W0:Y:S01]  /*4ad0*/  LDC.64 R10, c[0x0][0x628] ;  /* 0x00018a00ff0a7b82 */ /* 0x000e220000000a00 */
[----:B------:R-:W2:Y:S01]  /*4ae0*/  S2R R12, SR_CTAID.X ;  /* 0x00000000000c7919 */ /* 0x000ea20000002500 */
[----:B------:R-:W-:Y:S02]  /*4af0*/  IMAD.MOV.U32 R8, RZ, RZ, R16 ;  /* 0x000000ffff087224 */ /* 0x000fe400078e0010 */
[----:B------:R-:W-:Y:S01]  /*4b00*/  IMAD.MOV.U32 R9, RZ, RZ, R17 ;  /* 0x000000ffff097224 */ /* 0x000fe200078e0011 */
[----:B------:R-:W3:Y:S03]  /*4b10*/  S2R R19, SR_CTAID.Y ;  /* 0x0000000000137919 */ /* 0x000ee60000002600 */
[----:B------:R-:W1:Y:S08]  /*4b20*/  LDC R0, c[0x0][0x630] ;  /* 0x00018c00ff007b82 */ /* 0x000e700000000800 */
[----:B------:R-:W1:Y:S01]  /*4b30*/  LDC.64 R14, c[0x0][0x620] ;  /* 0x00018800ff0e7b82 */ /* 0x000e620000000a00 */
[----:B0-----:R-:W-:-:S04]  /*4b40*/  ISETP.NE.U32.AND P0, PT, R10, RZ, PT ;  /* 0x000000ff0a00720c */ /* 0x001fc80003f05070 */
[----:B------:R-:W-:-:S13]  /*4b50*/  ISETP.NE.AND.EX P0, PT, R11, RZ, PT, P0 ;  /* 0x000000ff0b00720c */ /* 0x000fda0003f05300 */
[----:B-123--:R-:W-:Y:S05]  /*4b60*/  @!P0 BRA `(.L_x_117) ;  /* 0x0000000000288947 */ /* 0x00efea0003800000 */
[----:B------:R-:W0:Y:S02]  /*4b70*/  LDC R3, c[0x0][0x634] ;  /* 0x00018d00ff037b82 */ /* 0x000e240000000800 */
[----:B0-----:R-:W-:-:S05]  /*4b80*/  IADD3 R3, P0, R16, R3, RZ ;  /* 0x0000000310037210 */ /* 0x001fca0007f1e0ff */
[----:B------:R-:W-:-:S04]  /*4b90*/  IMAD.X R13, RZ, RZ, R17, P0 ;  /* 0x000000ffff0d7224 */ /* 0x000fc800000e0611 */
[----:B------:R-:W-:-:S04]  /*4ba0*/  IMAD.WIDE.U32 R4, R13, R10, RZ ;  /* 0x0000000a0d047225 */ /* 0x000fc800078e00ff */
[----:B----4-:R-:W-:-:S04]  /*4bb0*/  IMAD.WIDE.U32 R6, P0, R3, R11, R4 ;  /* 0x0000000b03067225 */ /* 0x010fc80007800004 */
[----:B------:R-:W-:-:S04]  /*4bc0*/  IMAD.WIDE.U32 R4, R3, R10, RZ ;  /* 0x0000000a03047225 */ /* 0x000fc800078e00ff */
[----:B------:R-:W-:Y:S01]  /*4bd0*/  IMAD.X R9, RZ, RZ, RZ, P0 ;  /* 0x000000ffff097224 */ /* 0x000fe200000e06ff */
[----:B------:R-:W-:Y:S01]  /*4be0*/  IADD3 RZ, P0, R5, R6, RZ ;  /* 0x0000000605ff7210 */ /* 0x000fe20007f1e0ff */
[----:B------:R-:W-:-:S04]  /*4bf0*/  IMAD.MOV.U32 R8, RZ, RZ, R7 ;  /* 0x000000ffff087224 */ /* 0x000fc800078e0007 */
[----:B------:R-:W-:-:S08]  /*4c00*/  IMAD.WIDE.U32.X R8, R13, R11, R8, P0 ;  /* 0x0000000b0d087225 */ /* 0x000fd000000e0408 */
.L_x_117:
[-CC-:B------:R-:W-:Y:S01]  /*4c10*/  SHF.R.U64 R18, R8, R0.reuse, R9.reuse ;  /* 0x0000000008127219 */ /* 0x180fe20000001209 */
[----:B------:R-:W0:Y:S01]  /*4c20*/  LDC.64 R24, c[0x0][0x640] ;  /* 0x00019000ff187b82 */ /* 0x000e220000000a00 */
[----:B------:R-:W-:Y:S01]  /*4c30*/  SHF.R.U32.HI R0, RZ, R0, R9 ;  /* 0x00000000ff007219 */ /* 0x000fe20000011609 */
[----:B------:R-:W-:Y:S01]  /*4c40*/  ULDC UR4, c[0x0][0x150] ;  /* 0x0000540000047ab9 */ /* 0x000fe20000000800 */
[----:B------:R-:W-:Y:S02]  /*4c50*/  IADD3 R3, P0, RZ, -R18, RZ ;  /* 0x80000012ff037210 */ /* 0x000fe40007f1e0ff */
[----:B----4-:R-:W-:-:S03]  /*4c60*/  I2FP.F32.U32 R7, R12 ;  /* 0x0000000c00077245 */ /* 0x010fc60000201000 */
[----:B------:R-:W1:Y:S01]  /*4c70*/  LDC R6, c[0x0][0x618] ;  /* 0x00018600ff067b82 */ /* 0x000e620000000800 */
[----:B------:R-:W-:Y:S02]  /*4c80*/  IMAD.X R5, RZ, RZ, ~R0, P0 ;  /* 0x000000ffff057224 */ /* 0x000fe400000e0e00 */
[----:B------:R-:W-:Y:S01]  /*4c90*/  FMUL R7, R7, UR4 ;  /* 0x0000000407077c20 */ /* 0x000fe20008400000 */
[----:B------:R-:W-:Y:S01]  /*4ca0*/  ULDC UR4, c[0x0][0x154] ;  /* 0x0000550000047ab9 */ /* 0x000fe20000000800 */
[-C--:B------:R-:W-:Y:S02]  /*4cb0*/  IMAD R0, R5, R14.reuse, RZ ;  /* 0x0000000e05007224 */ /* 0x080fe400078e02ff */
[C---:B------:R-:W-:Y:S01]  /*4cc0*/  IMAD.WIDE.U32 R4, R3.reuse, R14, R16 ;  /* 0x0000000e03047225 */ /* 0x040fe200078e0010 */
[----:B------:R-:W2:Y:S01]  /*4cd0*/  LDC R8, c[0x0][0x608] ;  /* 0x00018200ff087b82 */ /* 0x000ea20000000800 */
[----:B------:R-:W3:Y:S02]  /*4ce0*/  F2I.U32.TRUNC.NTZ R7, R7 ;  /* 0x0000000700077305 */ /* 0x000ee4000020f000 */
[----:B------:R-:W-:Y:S01]  /*4cf0*/  IMAD R3, R3, R15, R0 ;  /* 0x0000000f03037224 */ /* 0x000fe200078e0200 */
[----:B------:R-:W-:-:S03]  /*4d00*/  I2FP.F32.U32 R0, R19 ;  /* 0x0000001300007245 */ /* 0x000fc60000201000 */
[----:B------:R-:W-:Y:S01]  /*4d10*/  IMAD.IADD R3, R5, 0x1, R3 ;  /* 0x0000000105037824 */ /* 0x000fe200078e0203 */
[----:B------:R-:W4:Y:S01]  /*4d20*/  LDC R11, c[0x0][0x658] ;  /* 0x00019600ff0b7b82 */ /* 0x000f220000000800 */
[----:B0-----:R-:W-:-:S04]  /*4d30*/  ISETP.NE.U32.AND P0, PT, R24, RZ, PT ;  /* 0x000000ff1800720c */ /* 0x001fc80003f05070 */
[----:B------:R-:W-:-:S03]  /*4d40*/  ISETP.NE.AND.EX P0, PT, R25, RZ, PT, P0 ;  /* 0x000000ff1900720c */ /* 0x000fc60003f05300 */
[----:B------:R-:W0:Y:S01]  /*4d50*/  LDC R9, c[0x0][0x144] ;  /* 0x00005100ff097b82 */ /* 0x000e220000000800 */
[-C--:B-1----:R-:W-:Y:S01]  /*4d60*/  SHF.R.U64 R10, R4, R6.reuse, R3 ;  /* 0x00000006040a7219 */ /* 0x082fe20000001203 */
[----:B---3--:R-:W-:Y:S01]  /*4d70*/  IMAD.MOV R7, RZ, RZ, -R7 ;  /* 0x000000ffff077224 */ /* 0x008fe200078e0a07 */
[----:B------:R-:W-:Y:S01]  /*4d80*/  SHF.R.U32.HI R3, RZ, R6, R3 ;  /* 0x00000006ff037219 */ /* 0x000fe20000011603 */
[----:B------:R-:W-:-:S04]  /*4d90*/  FMUL R6, R0, UR4 ;  /* 0x0000000400067c20 */ /* 0x000fc80008400000 */
[----:B------:R-:W1:Y:S01]  /*4da0*/  LDC R20, c[0x0][0x148] ;  /* 0x00005200ff147b82 */ /* 0x000e620000000800 */
[----:B------:R3:W0:Y:S01]  /*4db0*/  F2I.U32.TRUNC.NTZ R14, R6 ;  /* 0x00000006000e7305 */ /* 0x000622000020f000 */
[-CC-:B--2---:R-:W-:Y:S02]  /*4dc0*/  SHF.R.U64 R13, R10, R8.reuse, R3.reuse ;  /* 0x000000080a0d7219 */ /* 0x184fe40000001203 */
[----:B------:R-:W-:-:S04]  /*4dd0*/  SHF.R.U32.HI R0, RZ, R8, R3 ;  /* 0x00000008ff007219 */ /* 0x000fc80000011603 */
[----:B------:R-:W2:Y:S01]  /*4de0*/  LDC R21, c[0x0][0x648] ;  /* 0x00019200ff157b82 */ /* 0x000ea20000000800 */
[-CC-:B----4-:R-:W-:Y:S02]  /*4df0*/  SHF.R.U64 R15, R13, R11.reuse, R0.reuse ;  /* 0x0000000b0d0f7219 */ /* 0x190fe40000001200 */
[----:B------:R-:W-:-:S03]  /*4e00*/  SHF.R.U32.HI R5, RZ, R11, R0 ;  /* 0x0000000bff057219 */ /* 0x000fc60000011600 */
[----:B------:R-:W-:Y:S02]  /*4e10*/  IMAD.MOV.U32 R4, RZ, RZ, R15 ;  /* 0x000000ffff047224 */ /* 0x000fe400078e000f */
[----:B------:R-:W4:Y:S01]  /*4e20*/  LDC R26, c[0x0][0x638] ;  /* 0x00018e00ff1a7b82 */ /* 0x000f220000000800 */
[----:B0-----:R-:W-:-:S07]  /*4e30*/  IMAD R22, R9, R7, R12 ;  /* 0x0000000709167224 */ /* 0x001fce00078e020c */
[----:B------:R-:W0:Y:S08]  /*4e40*/  LDC R27, c[0x0][0x610] ;  /* 0x00018400ff1b7b82 */ /* 0x000e300000000800 */
[----:B------:R-:W0:Y:S01]  /*4e50*/  LDC R28, c[0x0][0x600] ;  /* 0x00018000ff1c7b82 */ /* 0x000e220000000800 */
[----:B-123--:R-:W-:Y:S05]  /*4e60*/  @!P0 BRA `(.L_x_118) ;  /* 0x0000000000288947 */ /* 0x00efea0003800000 */
[----:B------:R-:W1:Y:S02]  /*4e70*/  LDC R0, c[0x0][0x64c] ;  /* 0x00019300ff007b82 */ /* 0x000e640000000800 */
[----:B-1----:R-:W-:-:S05]  /*4e80*/  IADD3 R3, P0, R15, R0, RZ ;  /* 0x000000000f037210 */ /* 0x002fca0007f1e0ff */
        /* <DEDUP_REMOVED lines=8> */
.L_x_118:
[----:B------:R-:W-:Y:S01]  /*4f10*/  ISETP.NE.AND P0, PT, R2, 0x1, PT ;  /* 0x000000010200780c */ /* 0x000fe20003f05270 */
[----:B------:R-:W-:Y:S01]  /*4f20*/  IMAD.MOV R14, RZ, RZ, -R14 ;  /* 0x000000ffff0e7224 */ /* 0x000fe200078e0a0e */
[----:B------:R-:W-:Y:S02]  /*4f30*/  SHF.R.U64 R0, R4, R21, R5 ;  /* 0x0000001504007219 */ /* 0x000fe40000001205 */
[----:B------:R-:W-:Y:S02]  /*4f40*/  LOP3.LUT R3, R13, R76, RZ, 0xc0, !PT ;  /* 0x0000004c0d037212 */ /* 0x000fe400078ec0ff */
[----:B------:R-:W-:Y:S01]  /*4f50*/  LOP3.LUT R5, R10, R75, RZ, 0xc0, !PT ;  /* 0x0000004b0a057212 */ /* 0x000fe200078ec0ff */
[----:B------:R-:W-:Y:S02]  /*4f60*/  IMAD.MOV R4, RZ, RZ, -R0 ;  /* 0x000000ffff047224 */ /* 0x000fe400078e0a00 */
[----:B------:R-:W-:Y:S02]  /*4f70*/  IMAD R3, R72, R0, R3 ;  /* 0x0000000048037224 */ /* 0x000fe400078e0203 */
[----:B----4-:R-:W-:-:S02]  /*4f80*/  IMAD R0, R4, R26, R15 ;  /* 0x0000001a04007224 */ /* 0x010fc400078e020f */
[----:B------:R-:W-:Y:S02]  /*4f90*/  @P0 IMAD R22, R20, R14, R19 ;  /* 0x0000000e14160224 */ /* 0x000fe400078e0213 */
[----:B------:R-:W-:Y:S02]  /*4fa0*/  IMAD.MOV.U32 R4, RZ, RZ, 0x1 ;  /* 0x00000001ff047424 */ /* 0x000fe400078e00ff */
[----:B0-----:R-:W-:Y:S02]  /*4fb0*/  IMAD R22, R3, R27, R22 ;  /* 0x0000001b03167224 */ /* 0x001fe400078e0216 */
[----:B------:R-:W-:Y:S01]  /*4fc0*/  IMAD R3, R0, R28, R5 ;  /* 0x0000001c00037224 */ /* 0x000fe200078e0205 */
[----:B------:R-:W-:-:S04]  /*4fd0*/  PRMT R0, R4, 0x7610, R0 ;  /* 0x0000761004007816 */ /* 0x000fc80000000000 */
[----:B------:R-:W-:Y:S02]  /*4fe0*/  SEL R19, R3, R22, !P0 ;  /* 0x0000001603137207 */ /* 0x000fe40004000000 */
[----:B------:R-:W-:-:S07]  /*4ff0*/  SEL R22, R22, R3, !P0 ;  /* 0x0000000316167207 */ /* 0x000fce0004000000 */
.L_x_116:
[----:B------:R-:W-:Y:S01]  /*5000*/  LOP3.LUT P0, RZ, R0, 0xff, RZ, 0xc0, !PT ;  /* 0x000000ff00ff7812 */ /* 0x000fe2000780c0ff */
[----:B------:R-:W-:Y:S01]  /*5010*/  UIMAD.WIDE.U32 UR4, UR38, 0x51eb851f, URZ ;  /* 0x51eb851f260478a5 */ /* 0x000fe2000f8e003f */
[----:B------:R-:W-:-:S03]  /*5020*/  LOP3.LUT R80, R80, 0x1, RZ, 0x3c, !PT ;  /* 0x0000000150507812 */ /* 0x000fc600078e3cff */
[----:B------:R-:W-:-:S04]  /*5030*/  USHF.R.U32.HI UR4, URZ, 0x4, UR5 ;  /* 0x000000043f047899 */ /* 0x000fc80008011605 */
[----:B------:R-:W-:-:S04]  /*5040*/  UIMAD UR38, UR4, -0x32, UR38 ;  /* 0xffffffce042678a4 */ /* 0x000fc8000f8e0226 */
[----:B------:R-:W-:Y:S08]  /*5050*/  @P0 BRA `(.L_x_119) ;  /* 0xffffffc800c80947 */ /* 0x000ff0000383ffff */
[----:B------:R-:W-:Y:S05]  /*5060*/  EXIT ;  /* 0x000000000000794d */ /* 0x000fea0003800000 */
.L_x_14:
[----:B------:R-:W-:-:S08]  /*5070*/  ISETP.NE.AND P0, PT, R14, RZ, PT ;  /* 0x000000ff0e00720c */ /* 0x000fd00003f05270 */
[----:B0-----:R-:W0:-:S00]  /*5080*/  USETMAXREG.DEALLOC.CTAPOOL 0x28 ;  /* 0x00000028000079c8 */ /* 0x001e0000080e0500 */
[----:B------:R-:W-:Y:S05]  /*5090*/  @P0 EXIT ;  /* 0x000000000000094d */ /* 0x000fea0003800000 */
[----:B0-----:R-:W-:Y:S01]  /*50a0*/  LOP3.LUT P0, RZ, R3, 0xff, RZ, 0xc0, !PT ;  /* 0x000000ff03ff7812 */ /* 0x001fe2000780c0ff */
[----:B------:R-:W-:Y:S02]  /*50b0*/  IMAD.MOV.U32 R3, RZ, RZ, 0x1 ;  /* 0x00000001ff037424 */ /* 0x000fe400078e00ff */
[----:B------:R-:W-:-:S10]  /*50c0*/  IMAD.MOV.U32 R8, RZ, RZ, RZ ;  /* 0x000000ffff087224 */ /* 0x000fd400078e00ff */
[----:B------:R-:W-:Y:S05]  /*50d0*/  @!P0 BRA `(.L_x_120) ;  /* 0x0000000c000c8947 */ /* 0x000fea0003800000 */
[----:B------:R-:W-:Y:S01]  /*50e0*/  LOP3.LUT P0, RZ, R4, 0x1f, RZ, 0xc0, !PT ;  /* 0x0000001f04ff7812 */ /* 0x000fe2000780c0ff */
[----:B------:R-:W-:Y:S01]  /*50f0*/  ULDC UR5, c[0x0][0x658] ;  /* 0x0001960000057ab9 */ /* 0x000fe20000000800 */
[----:B------:R-:W-:Y:S01]  /*5100*/  UMOV UR6, 0xffffffff ;  /* 0xffffffff00067882 */ /* 0x000fe20000000000 */
[----:B------:R-:W-:Y:S01]  /*5110*/  BSSY B0, `(.L_x_120) ;  /* 0x00000bf000007945 */ /* 0x000fe20003800000 */
[----:B------:R-:W-:Y:S01]  /*5120*/  USHF.L.U32 UR6, UR6, UR5, URZ ;  /* 0x0000000506067299 */ /* 0x000fe2000800063f */
[C---:B------:R-:W-:Y:S01]  /*5130*/  ISETP.NE.AND P2, PT, R5.reuse, RZ, PT ;  /* 0x000000ff0500720c */ /* 0x040fe20003f45270 */
[----:B------:R-:W-:Y:S01]  /*5140*/  IMAD.MOV.U32 R10, RZ, RZ, 0x1 ;  /* 0x00000001ff0a7424 */ /* 0x000fe200078e00ff */
[----:B------:R-:W-:Y:S01]  /*5150*/  ISETP.NE.OR P0, PT, R5, RZ, !P0 ;  /* 0x000000ff0500720c */ /* 0x000fe20004705670 */
[----:B------:R-:W-:Y:S01]  /*5160*/  IMAD.MOV.U32 R3, RZ, RZ, 0x1 ;  /* 0x00000001ff037424 */ /* 0x000fe200078e00ff */
[----:B------:R-:W-:Y:S01]  /*5170*/  LOP3.LUT R9, R23, 0x2, RZ, 0xfc, !PT ;  /* 0x0000000217097812 */ /* 0x000fe200078efcff */
[----:B------:R-:W-:Y:S01]  /*5180*/  IMAD.MOV.U32 R8, RZ, RZ, RZ ;  /* 0x000000ffff087224 */ /* 0x000fe200078e00ff */
[----:B------:R-:W-:Y:S01]  /*5190*/  ULDC UR4, c[0x0][0x600] ;  /* 0x0001800000047ab9 */ /* 0x000fe20000000800 */
[----:B------:R-:W-:Y:S01]  /*51a0*/  UMOV UR7, 0x1 ;  /* 0x0000000100077882 */ /* 0x000fe20000000000 */
[----:B------:R-:W-:-:S02]  /*51b0*/  UIADD3 UR19, UR40, 0x1, URZ ;  /* 0x0000000128137890 */ /* 0x000fc4000fffe03f */
[----:B------:R-:W-:Y:S02]  /*51c0*/  UIADD3 UR15, UR4, -0x1, URZ ;  /* 0xffffffff040f7890 */ /* 0x000fe4000fffe03f */
[----:B------:R-:W-:Y:S02]  /*51d0*/  USHF.L.U32 UR17, UR7, UR5, URZ ;  /* 0x0000000507117299 */ /* 0x000fe4000800063f */
[----:B------:R-:W-:Y:S01]  /*51e0*/  ULOP3.LUT UR16, URZ, UR6, URZ, 0x33, !UPT ;  /* 0x000000063f107292 */ /* 0x000fe2000f8e333f */
[----:B------:R-:W-:-:S11]  /*51f0*/  ULDC.64 UR20, c[0x0][0x198] ;  /* 0x0000660000147ab9 */ /* 0x000fd60000000a00 */
.L_x_132:
[----:B------:R-:W-:-:S03]  /*5200*/  UMOV UR4, 0xffffffff ;  /* 0xffffffff00047882 */ /* 0x000fc60000000000 */
[----:B------:R-:W-:Y:S05]  /*5210*/  BRA.DIV UR4, `(.L_x_121) ;  /* 0x0000002a04507947 */ /* 0x000fea000b800000 */
[----:B------:R-:W-:-:S13]  /*5220*/  ELECT P6, URZ, PT ;  /* 0x00000000003f782f */ /* 0x000fda00038c0000 */
.L_x_191:
[----:B------:R-:W0:Y:S01]  /*5230*/  LDC R4, c[0x0][0x28c] ;  /* 0x0000a300ff047b82 */ /* 0x000e220000000800 */
[----:B------:R-:W-:Y:S01]  /*5240*/  BSSY B1, `(.L_x_122) ;  /* 0x0000037000017945 */ /* 0x000fe20003800000 */
[----:B0-----:R-:W-:-:S13]  /*5250*/  ISETP.LT.OR P6, PT, R4, 0x1, !P6 ;  /* 0x000000010400780c */ /* 0x001fda00077c1670 */
[----:B------:R-:W-:Y:S05]  /*5260*/  @P6 BRA `(.L_x_123) ;  /* 0x0000000000d06947 */ /* 0x000fea0003800000 */
[----:B------:R-:W-:Y:S02]  /*5270*/  IMAD R19, R19, 0x50, RZ ;  /* 0x0000005013137824 */ /* 0x000fe400078e02ff */
[----:B------:R-:W-:Y:S02]  /*5280*/  IMAD.SHL.U32 R22, R22, 0x40, RZ ;  /* 0x0000004016167824 */ /* 0x000fe400078e00ff */
[----:B------:R-:W-:Y:S02]  /*5290*/  IMAD.MOV.U32 R13, RZ, RZ, RZ ;  /* 0x000000ffff0d7224 */ /* 0x000fe400078e00ff */
[----:B------:R-:W-:Y:S02]  /*52a0*/  IMAD.U32 R14, RZ, RZ, UR19 ;  /* 0x00000013ff0e7e24 */ /* 0x000fe4000f8e00ff */
[----:B------:R-:W-:Y:S02]  /*52b0*/  IMAD.MOV.U32 R4, RZ, RZ, R3 ;  /* 0x000000ffff047224 */ /* 0x000fe400078e0003 */
[----:B------:R-:W-:-:S07]  /*52c0*/  IMAD.MOV.U32 R5, RZ, RZ, R8 ;  /* 0x000000ffff057224 */ /* 0x000fce00078e0008 */
.L_x_127:
[----:B------:R-:W0:Y:S01]  /*52d0*/  S2R R7, SR_CgaCtaId ;  /* 0x0000000000077919 */ /* 0x000e220000008800 */
[----:B------:R-:W-:-:S04]  /*52e0*/  MOV R6, 0x400 ;  /* 0x0000040000067802 */ /* 0x000fc80000000f00 */
[----:B0-----:R-:W-:Y:S02]  /*52f0*/  LEA R12, R7, R6, 0x18 ;  /* 0x00000006070c7211 */ /* 0x001fe400078ec0ff */
[----:B------:R-:W-:Y:S01]  /*5300*/  SHF.L.U32 R6, R4, 0x1f, RZ ;  /* 0x0000001f04067819 */ /* 0x000fe200000006ff */
[----:B------:R-:W0:Y:S02]  /*5310*/  @!P2 LDC R7, c[0x0][0x500] ;  /* 0x00014000ff07ab82 */ /* 0x000e240000000800 */
[----:B------:R-:W-:-:S04]  /*5320*/  IMAD R11, R5, 0x8, R12 ;  /* 0x00000008050b7824 */ /* 0x000fc800078e020c */
[----:B------:R-:W1:Y:S02]  /*5330*/  SYNCS.PHASECHK.TRANS64.TRYWAIT P1, [R11+URZ+0x190], R6 ;  /* 0x000190060b0075a7 */ /* 0x000e64000802017f */
[----:B-1----:R-:W-:Y:S05]  /*5340*/  @!P1 BRA `(.L_x_124) ;  /* 0x0000002800249947 */ /* 0x002fea0003800000 */
.L_x_192:
[----:B-1----:R-:W-:Y:S01]  /*5350*/  PRMT R6, R9, 0x9910, RZ ;  /* 0x0000991009067816 */ /* 0x002fe200000000ff */
[----:B0-----:R0:W-:Y:S03]  /*5360*/  @!P2 SYNCS.ARRIVE.TRANS64 RZ, [R11+URZ], R7 ;  /* 0x000000070bffa9a7 */ /* 0x0011e6000800003f */
[----:B------:R-:W-:-:S13]  /*5370*/  ISETP.NE.AND P1, PT, R6, 0x2, PT ;  /* 0x000000020600780c */ /* 0x000fda0003f25270 */
[----:B0-----:R-:W-:Y:S05]  /*5380*/  @P1 BRA `(.L_x_125) ;  /* 0x0000000000041947 */ /* 0x001fea0003800000 */
[----:B------:R-:W-:Y:S01]  /*5390*/  BPT.TRAP 0x1 ;  /* 0x000000040000795c */ /* 0x000fe20000300000 */
.L_x_125:
[----:B------:R-:W-:Y:S05]  /*53a0*/  @P0 BRA `(.L_x_126) ;  /* 0x0000000000040947 */ /* 0x000fea0003800000 */
[----:B------:R-:W-:Y:S01]  /*53b0*/  BPT.TRAP 0x1 ;  /* 0x000000040000795c */ /* 0x000fe20000300000 */
.L_x_126:
[--C-:B------:R-:W-:Y:S01]  /*53c0*/  IMAD R6, R5, 0x800, R12.reuse ;  /* 0x0000080005067824 */ /* 0x100fe200078e020c */
[----:B------:R-:W-:Y:S01]  /*53d0*/  R2UR UR9, R11 ;  /* 0x000000000b0972ca */ /* 0x000fe200000e0000 */
[C---:B------:R-:W-:Y:S01]  /*53e0*/  IMAD R12, R5.reuse, 0xa00, R12 ;  /* 0x00000a00050c7824 */ /* 0x040fe200078e020c */
[----:B------:R-:W-:Y:S01]  /*53f0*/  UIADD3 UR4, UP0, UR20, 0xf0, URZ ;  /* 0x000000f014047890 */ /* 0x000fe2000ff1e03f */
[----:B------:R-:W-:Y:S01]  /*5400*/  VIADD R14, R14, 0xffffffff ;  /* 0xffffffff0e0e7836 */ /* 0x000fe20000000000 */
[----:B------:R-:W-:Y:S01]  /*5410*/  R2UR UR5, R6 ;  /* 0x00000000060572ca */ /* 0x000fe200000e0000 */
[----:B------:R-:W-:Y:S01]  /*5420*/  UIADD3 UR22, UP1, UR20, 0x1f0, URZ ;  /* 0x000001f014167890 */ /* 0x000fe2000ff3e03f */
[----:B------:R-:W-:Y:S01]  /*5430*/  R2UR UR8, R12 ;  /* 0x000000000c0872ca */ /* 0x000fe200000e0000 */
[----:B------:R-:W-:Y:S01]  /*5440*/  VIADD R5, R5, 0x1 ;  /* 0x0000000105057836 */ /* 0x000fe20000000000 */
[----:B------:R-:W-:Y:S01]  /*5450*/  R2UR UR11, R22 ;  /* 0x00000000160b72ca */ /* 0x000fe200000e0000 */
[----:B------:R-:W-:Y:S01]  /*5460*/  UIADD3.X UR23, URZ, UR21, URZ, UP1, !UPT ;  /* 0x000000153f177290 */ /* 0x000fe20008ffe43f */
[----:B------:R-:W-:Y:S01]  /*5470*/  R2UR UR10, R13 ;  /* 0x000000000d0a72ca */ /* 0x000fe200000e0000 */
[----:B------:R-:W-:Y:S01]  /*5480*/  UMOV UR6, 0x0 ;  /* 0x0000000000067882 */ /* 0x000fe20000000000 */
[----:B------:R-:W-:Y:S01]  /*5490*/  R2UR UR12, R18 ;  /* 0x00000000120c72ca */ /* 0x000fe200000e0000 */
[----:B------:R-:W-:Y:S01]  /*54a0*/  UMOV UR7, 0x10000000 ;  /* 0x1000000000077882 */ /* 0x000fe20000000000 */
[----:B------:R-:W-:Y:S01]  /*54b0*/  R2UR UR18, R19 ;  /* 0x00000000131272ca */ /* 0x000fe200000e0000 */
[----:B------:R-:W-:Y:S01]  /*54c0*/  VIADD R13, R13, 0x20 ;  /* 0x000000200d0d7836 */ /* 0x000fe20000000000 */
[----:B------:R-:W-:Y:S01]  /*54d0*/  ISETP.GT.AND P3, PT, R14, 0x1, PT ;  /* 0x000000010e00780c */ /* 0x000fe20003f64270 */
[----:B------:R-:W-:Y:S01]  /*54e0*/  UIADD3 UR13, UR5, 0x400, URZ ;  /* 0x00000400050d7890 */ /* 0x000fe2000fffe03f */
[----:B------:R-:W-:Y:S01]  /*54f0*/  ISETP.NE.AND P1, PT, R5, 0x32, PT ;  /* 0x000000320500780c */ /* 0x000fe20003f25270 */
[----:B------:R-:W-:-:S02]  /*5500*/  UIADD3.X UR5, URZ, UR21, URZ, UP0, !UPT ;  /* 0x000000153f057290 */ /* 0x000fc400087fe43f */
[----:B------:R-:W-:Y:S01]  /*5510*/  UIADD3 UR14, UR8, 0x19400, URZ ;  /* 0x00019400080e7890 */ /* 0x000fe2000fffe03f */
[----:B------:R-:W-:Y:S02]  /*5520*/  SEL R7, RZ, 0x1, P1 ;  /* 0x00000001ff077807 */ /* 0x000fe40000800000 */
[----:B------:R-:W-:Y:S01]  /*5530*/  UMOV UR8, UR13 ;  /* 0x0000000d00087c82 */ /* 0x000fe20008000000 */
[----:B------:R-:W-:Y:S02]  /*5540*/  SEL R5, R5, RZ, P1 ;  /* 0x000000ff05057207 */ /* 0x000fe40000800000 */
[----:B------:R-:W-:Y:S01]  /*5550*/  LOP3.LUT R4, R4, R7, RZ, 0x3c, !PT ;  /* 0x0000000704047212 */ /* 0x000fe200078e3cff */
[----:B------:R0:W-:Y:S02]  /*5560*/  UTMALDG.3D [UR8], [UR4], desc[UR6] ;  /* 0x00000608040075b4 */ /* 0x0001e40008011000 */
[----:B0-----:R-:W-:Y:S01]  /*5570*/  UMOV UR8, UR14 ;  /* 0x0000000e00087c82 */ /* 0x001fe20008000000 */
[----:B------:R-:W-:-:S02]  /*5580*/  UMOV UR11, UR18 ;  /* 0x00000012000b7c82 */ /* 0x000fc40008000000 */
[----:B------:R0:W-:Y:S02]  /*5590*/  UTMALDG.3D [UR8], [UR22], desc[UR6] ;  /* 0x00000608160075b4 */ /* 0x0001e40008011000 */
[----:B0-----:R-:W-:Y:S05]  /*55a0*/  @P3 BRA `(.L_x_127) ;  /* 0xfffffffc00483947 */ /* 0x001fea000383ffff */
.L_x_123:
[----:B------:R-:W-:Y:S05]  /*55b0*/  BSYNC B1 ;  /* 0x0000000000017941 */ /* 0x000fea0003800000 */
.L_x_122:
[----:B------:R-:W2:Y:S01]  /*55c0*/  LDL.64 R20, [R1] ;  /* 0x0000000001147983 */ /* 0x000ea20000100a00 */
[----:B------:R-:W-:Y:S01]  /*55d0*/  LOP3.LUT P4, RZ, R10, 0xff, RZ, 0xc0, !PT ;  /* 0x000000ff0aff7812 */ /* 0x000fe2000788c0ff */
[----:B------:R-:W-:Y:S01]  /*55e0*/  VIADD R7, R8, UR40 ;  /* 0x0000002808077c36 */ /* 0x000fe20008000000 */
[----:B------:R-:W-:Y:S01]  /*55f0*/  ULDC.64 UR4, c[0x0][0x650] ;  /* 0x0001940000047ab9 */ /* 0x000fe20000000a00 */
[----:B------:R-:W-:Y:S01]  /*5600*/  IMAD.U32 R8, RZ, RZ, UR40 ;  /* 0x00000028ff087e24 */ /* 0x000fe2000f8e00ff */
[----:B------:R-:W-:Y:S01]  /*5610*/  UISETP.GE.U32.AND UP0, UPT, UR40, 0x32, UPT ;  /* 0x000000322800788c */ /* 0x000fe2000bf06070 */
[----:B------:R-:W-:Y:S01]  /*5620*/  BSSY B1, `(.L_x_128) ;  /* 0x000006b000017945 */ /* 0x000fe20003800000 */
[----:B------:R-:W-:Y:S01]  /*5630*/  ISETP.GT.U32.AND P1, PT, R7, 0x31, PT ;  /* 0x000000310700780c */ /* 0x000fe20003f24070 */
[----:B------:R-:W-:Y:S01]  /*5640*/  IMAD.MOV.U32 R22, RZ, RZ, -0x1 ;  /* 0xffffffffff167424 */ /* 0x000fe200078e00ff */
[----:B------:R-:W-:Y:S01]  /*5650*/  PRMT R10, RZ, 0x7610, R10 ;  /* 0x00007610ff0a7816 */ /* 0x000fe2000000000a */
[----:B------:R-:W-:Y:S01]  /*5660*/  IMAD.MOV.U32 R19, RZ, RZ, -0x1 ;  /* 0xffffffffff137424 */ /* 0x000fe200078e00ff */
[----:B------:R-:W-:Y:S01]  /*5670*/  ISETP.LT.U32.AND P1, PT, R8, 0x32, P1 ;  /* 0x000000320800780c */ /* 0x000fe20000f21070 */
[----:B------:R-:W-:Y:S01]  /*5680*/  IMAD.MOV.U32 R18, RZ, RZ, -0x1 ;  /* 0xffffffffff127424 */ /* 0x000fe200078e00ff */
[----:B------:R-:W-:Y:S01]  /*5690*/  PLOP3.LUT P3, PT, PT, PT, UP0, 0x80, 0x0 ;  /* 0x000000000000781c */ /* 0x000fe20003f6f008 */
[----:B------:R-:W0:Y:S01]  /*56a0*/  @P4 S2R R5, SR_CgaCtaId ;  /* 0x0000000000054919 */ /* 0x000e220000008800 */
[----:B------:R-:W-:-:S04]  /*56b0*/  @P4 MOV R4, 0x400 ;  /* 0x0000040000044802 */ /* 0x000fc80000000f00 */
[----:B0-----:R-:W-:Y:S01]  /*56c0*/  @P4 LEA R6, R5, R4, 0x18 ;  /* 0x0000000405064211 */ /* 0x001fe200078ec0ff */
[----:B------:R-:W-:Y:S01]  /*56d0*/  IMAD.WIDE.U32 R4, R7, 0x51eb851f, RZ ;  /* 0x51eb851f07047825 */ /* 0x000fe200078e00ff */
[----:B------:R-:W-:Y:S02]  /*56e0*/  SEL R4, RZ, 0x1, !P1 ;  /* 0x00000001ff047807 */ /* 0x000fe40004800000 */
[----:B------:R0:W-:Y:S02]  /*56f0*/  @P4 SYNCS.ARRIVE.TRANS64.A1T0 RZ, [R6+URZ+0x358], RZ ;  /* 0x000358ff06ff49a7 */ /* 0x0001e4000810003f */
[----:B------:R-:W-:Y:S02]  /*5700*/  LOP3.LUT R3, R3, R4, RZ, 0x3c, !PT ;  /* 0x0000000403037212 */ /* 0x000fe400078e3cff */
[----:B------:R-:W-:Y:S02]  /*5710*/  PRMT R4, RZ, 0x7610, R4 ;  /* 0x00007610ff047816 */ /* 0x000fe40000000004 */
[----:B0-----:R-:W-:-:S04]  /*5720*/  SHF.R.U32.HI R6, RZ, 0x4, R5 ;  /* 0x00000004ff067819 */ /* 0x001fc80000011605 */
[----:B------:R-:W-:Y:S01]  /*5730*/  @P3 LOP3.LUT R3, R3, 0x1, R6, 0x78, !PT ;  /* 0x0000000103033812 */ /* 0x000fe200078e7806 */
[----:B------:R-:W-:Y:S01]  /*5740*/  IMAD R8, R6, -0x32, R7 ;  /* 0xffffffce06087824 */ /* 0x000fe200078e0207 */
[----:B--2---:R-:W-:-:S04]  /*5750*/  IADD3 R16, P4, R16, R20, RZ ;  /* 0x0000001410107210 */ /* 0x004fc80007f9e0ff */
[----:B------:R-:W-:Y:S01]  /*5760*/  ISETP.GE.U32.AND P1, PT, R16, UR4, PT ;  /* 0x0000000410007c0c */ /* 0x000fe2000bf26070 */
[----:B------:R-:W-:-:S05]  /*5770*/  IMAD.X R17, R17, 0x1, R0, P4 ;  /* 0x0000000111117824 */ /* 0x000fca00020e0600 */
[----:B------:R-:W-:-:S13]  /*5780*/  ISETP.GE.U32.AND.EX P1, PT, R17, UR5, PT, P1 ;  /* 0x0000000511007c0c */ /* 0x000fda000bf26110 */
[----:B------:R-:W-:Y:S05]  /*5790*/  @P1 BRA `(.L_x_129) ;  /* 0x00000004004c1947 */ /* 0x000fea0003800000 */
[----:B------:R-:W0:Y:S01]  /*57a0*/  S2R R12, SR_CTAID.X ;  /* 0x00000000000c7919 */ /* 0x000e220000002500 */
[----:B------:R-:W-:Y:S01]  /*57b0*/  ULDC.64 UR4, c[0x0][0x628] ;  /* 0x00018a0000047ab9 */ /* 0x000fe20000000a00 */
[----:B------:R-:W1:Y:S01]  /*57c0*/  LDC R13, c[0x0][0x144] ;  /* 0x00005100ff0d7b82 */ /* 0x000e620000000800 */
[----:B------:R-:W-:Y:S01]  /*57d0*/  ISETP.NE.U32.AND P1, PT, RZ, UR4, PT ;  /* 0x00000004ff007c0c */ /* 0x000fe2000bf25070 */
[----:B------:R-:W2:Y:S01]  /*57e0*/  S2R R11, SR_CTAID.Y ;  /* 0x00000000000b7919 */ /* 0x000ea20000002600 */
[----:B------:R-:W-:Y:S01]  /*57f0*/  ULDC UR6, c[0x0][0x150] ;  /* 0x0000540000067ab9 */ /* 0x000fe20000000800 */
[----:B------:R-:W-:Y:S01]  /*5800*/  ULDC UR7, c[0x0][0x630] ;  /* 0x00018c0000077ab9 */ /* 0x000fe20000000800 */
[----:B------:R-:W-:Y:S01]  /*5810*/  ISETP.NE.AND.EX P1, PT, RZ, UR5, PT, P1 ;  /* 0x00000005ff007c0c */ /* 0x000fe2000bf25310 */
[----:B------:R-:W-:Y:S01]  /*5820*/  IMAD.MOV.U32 R4, RZ, RZ, R16 ;  /* 0x000000ffff047224 */ /* 0x000fe200078e0010 */
[----:B0-----:R-:W-:-:S05]  /*5830*/  I2FP.F32.U32 R5, R12 ;  /* 0x0000000c00057245 */ /* 0x001fca0000201000 */
[----:B------:R-:W-:Y:S01]  /*5840*/  FMUL R14, R5, UR6 ;  /* 0x00000006050e7c20 */ /* 0x000fe20008400000 */
[----:B------:R-:W-:-:S05]  /*5850*/  IMAD.MOV.U32 R5, RZ, RZ, R17 ;  /* 0x000000ffff057224 */ /* 0x000fca00078e0011 */
[----:B--2---:R-:W-:Y:S05]  /*5860*/  @!P1 BRA `(.L_x_130) ;  /* 0x0000000000289947 */ /* 0x004fea0003800000 */
[----:B------:R-:W-:Y:S02]  /*5870*/  ULDC UR6, c[0x0][0x634] ;  /* 0x00018d0000067ab9 */ /* 0x000fe40000000800 */
[----:B------:R-:W-:-:S05]  /*5880*/  IADD3 R5, P1, R16, UR6, RZ ;  /* 0x0000000610057c10 */ /* 0x000fca000ff3e0ff */
[----:B------:R-:W-:-:S04]  /*5890*/  IMAD.X R15, RZ, RZ, R17, P1 ;  /* 0x000000ffff0f7224 */ /* 0x000fc800008e0611 */
[----:B------:R-:W-:-:S04]  /*58a0*/  IMAD.WIDE.U32 R6, R15, UR4, RZ ;  /* 0x000000040f067c25 */ /* 0x000fc8000f8e00ff */
[----:B------:R-:W-:-:S04]  /*58b0*/  IMAD.WIDE.U32 R6, P1, R5, UR5, R6 ;  /* 0x0000000505067c25 */ /* 0x000fc8000f820006 */
[----:B------:R-:W-:-:S04]  /*58c0*/  IMAD.WIDE.U32 R4, R5, UR4, RZ ;  /* 0x0000000405047c25 */ /* 0x000fc8000f8e00ff */
[----:B------:R-:W-:Y:S01]  /*58d0*/  IMAD.MOV.U32 R4, RZ, RZ, R7 ;  /* 0x000000ffff047224 */ /* 0x000fe200078e0007 */
[----:B------:R-:W-:Y:S01]  /*58e0*/  IADD3 RZ, P3, R5, R6, RZ ;  /* 0x0000000605ff7210 */ /* 0x000fe20007f7e0ff */
[----:B------:R-:W-:-:S04]  /*58f0*/  IMAD.X R5, RZ, RZ, RZ, P1 ;  /* 0x000000ffff057224 */ /* 0x000fc800008e06ff */
[----:B------:R-:W-:-:S08]  /*5900*/  IMAD.WIDE.U32.X R4, R15, UR5, R4, P3 ;  /* 0x000000050f047c25 */ /* 0x000fd000098e0404 */
.L_x_130:
[--C-:B------:R-:W-:Y:S01]  /*5910*/  SHF.R.U64 R18, R4, UR7, R5.reuse ;  /* 0x0000000704127c19 */ /* 0x100fe20008001205 */
[----:B------:R-:W0:Y:S01]  /*5920*/  F2I.U32.TRUNC.NTZ R14, R14 ;  /* 0x0000000e000e7305 */ /* 0x000e22000020f000 */
[----:B------:R-:W-:Y:S01]  /*5930*/  SHF.R.U32.HI R4, RZ, UR7, R5 ;  /* 0x00000007ff047c19 */ /* 0x000fe20008011605 */
[----:B------:R-:W-:Y:S01]  /*5940*/  ULDC.64 UR4, c[0x0][0x620] ;  /* 0x0001880000047ab9 */ /* 0x000fe20000000a00 */
[----:B------:R-:W-:Y:S01]  /*5950*/  IADD3 R7, P1, RZ, -R18, RZ ;  /* 0x80000012ff077210 */ /* 0x000fe20007f3e0ff */
[----:B------:R-:W-:Y:S01]  /*5960*/  ULDC.64 UR6, c[0x0][0x640] ;  /* 0x0001900000067ab9 */ /* 0x000fe20000000a00 */
[----:B------:R-:W2:Y:S03]  /*5970*/  LDC R20, c[0x0][0x148] ;  /* 0x00005200ff147b82 */ /* 0x000ea60000000800 */
[----:B------:R-:W-:Y:S01]  /*5980*/  IMAD.X R4, RZ, RZ, ~R4, P1 ;  /* 0x000000ffff047224 */ /* 0x000fe200008e0e04 */
[----:B------:R-:W-:-:S03]  /*5990*/  ISETP.NE.U32.AND P1, PT, RZ, UR6, PT ;  /* 0x00000006ff007c0c */ /* 0x000fc6000bf25070 */
[----:B------:R-:W-:Y:S01]  /*59a0*/  IMAD R6, R4, UR4, RZ ;  /* 0x0000000404067c24 */ /* 0x000fe2000f8e02ff */
[----:B------:R-:W-:Y:S01]  /*59b0*/  ISETP.NE.AND.EX P1, PT, RZ, UR7, PT, P1 ;  /* 0x00000007ff007c0c */ /* 0x000fe2000bf25310 */
[----:B------:R-:W-:Y:S01]  /*59c0*/  IMAD.WIDE.U32 R4, R7, UR4, R16 ;  /* 0x0000000407047c25 */ /* 0x000fe2000f8e0010 */
[----:B------:R-:W-:-:S03]  /*59d0*/  ULDC UR4, c[0x0][0x618] ;  /* 0x0001860000047ab9 */ /* 0x000fc60000000800 */
[----:B------:R-:W-:Y:S01]  /*59e0*/  IMAD R7, R7, UR5, R6 ;  /* 0x0000000507077c24 */ /* 0x000fe2000f8e0206 */
[----:B------:R-:W-:Y:S01]  /*59f0*/  ULDC UR5, c[0x0][0x154] ;  /* 0x0000550000057ab9 */ /* 0x000fe20000000800 */
[----:B0-----:R-:W-:Y:S02]  /*5a00*/  IMAD.MOV R6, RZ, RZ, -R14 ;  /* 0x000000ffff067224 */ /* 0x001fe400078e0a0e */
[----:B------:R-:W-:Y:S02]  /*5a10*/  IMAD.IADD R5, R5, 0x1, R7 ;  /* 0x0000000105057824 */ /* 0x000fe400078e0207 */
[----:B-1----:R-:W-:Y:S01]  /*5a20*/  IMAD R12, R13, R6, R12 ;  /* 0x000000060d0c7224 */ /* 0x002fe200078e020c */
[----:B------:R-:W-:Y:S02]  /*5a30*/  I2FP.F32.U32 R6, R11 ;  /* 0x0000000b00067245 */ /* 0x000fe40000201000 */
[--C-:B------:R-:W-:Y:S02]  /*5a40*/  SHF.R.U64 R13, R4, UR4, R5.reuse ;  /* 0x00000004040d7c19 */ /* 0x100fe40008001205 */
[----:B------:R-:W-:Y:S01]  /*5a50*/  SHF.R.U32.HI R4, RZ, UR4, R5 ;  /* 0x00000004ff047c19 */ /* 0x000fe20008011605 */
[----:B------:R-:W-:Y:S01]  /*5a60*/  FMUL R6, R6, UR5 ;  /* 0x0000000506067c20 */ /* 0x000fe20008400000 */
[----:B------:R-:W-:-:S02]  /*5a70*/  ULDC UR4, c[0x0][0x608] ;  /* 0x0001820000047ab9 */ /* 0x000fc40000000800 */
[--C-:B------:R-:W-:Y:S01]  /*5a80*/  SHF.R.U64 R15, R13, UR4, R4.reuse ;  /* 0x000000040d0f7c19 */ /* 0x100fe20008001204 */
[----:B------:R0:W1:Y:S01]  /*5a90*/  F2I.U32.TRUNC.NTZ R21, R6 ;  /* 0x0000000600157305 */ /* 0x000062000020f000 */
[----:B------:R-:W-:Y:S01]  /*5aa0*/  SHF.R.U32.HI R4, RZ, UR4, R4 ;  /* 0x00000004ff047c19 */ /* 0x000fe20008011604 */
[----:B------:R-:W-:-:S03]  /*5ab0*/  ULDC UR4, c[0x0][0x658] ;  /* 0x0001960000047ab9 */ /* 0x000fc60000000800 */
[--C-:B------:R-:W-:Y:S02]  /*5ac0*/  SHF.R.U64 R14, R15, UR4, R4.reuse ;  /* 0x000000040f0e7c19 */ /* 0x100fe40008001204 */
[----:B------:R-:W-:-:S03]  /*5ad0*/  SHF.R.U32.HI R19, RZ, UR4, R4 ;  /* 0x00000004ff137c19 */ /* 0x000fc60008011604 */
[----:B------:R-:W-:Y:S02]  /*5ae0*/  IMAD.MOV.U32 R4, RZ, RZ, R14 ;  /* 0x000000ffff047224 */ /* 0x000fe400078e000e */
[----:B------:R-:W-:Y:S01]  /*5af0*/  IMAD.MOV.U32 R5, RZ, RZ, R19 ;  /* 0x000000ffff057224 */ /* 0x000fe200078e0013 */
[----:B0-----:R-:W-:Y:S06]  /*5b00*/  @!P1 BRA `(.L_x_131) ;  /* 0x0000000000289947 */ /* 0x001fec0003800000 */
        /* <DEDUP_REMOVED lines=10> */
.L_x_131:
[----:B------:R-:W-:Y:S01]  /*5bb0*/  ISETP.NE.AND P1, PT, R2, 0x1, PT ;  /* 0x000000010200780c */ /* 0x000fe20003f25270 */
[----:B------:R-:W-:Y:S01]  /*5bc0*/  ULDC UR4, c[0x0][0x648] ;  /* 0x0001920000047ab9 */ /* 0x000fe20000000800 */
[----:B------:R-:W-:Y:S01]  /*5bd0*/  LOP3.LUT R15, R15, UR16, RZ, 0xc0, !PT ;  /* 0x000000100f0f7c12 */ /* 0x000fe2000f8ec0ff */
[----:B-1----:R-:W-:Y:S01]  /*5be0*/  IMAD.MOV R21, RZ, RZ, -R21 ;  /* 0x000000ffff157224 */ /* 0x002fe200078e0a15 */
[----:B------:R-:W-:Y:S01]  /*5bf0*/  SHF.R.U64 R4, R4, UR4, R5 ;  /* 0x0000000404047c19 */ /* 0x000fe20008001205 */
[----:B------:R-:W-:Y:S01]  /*5c00*/  ULDC UR4, c[0x0][0x638] ;  /* 0x00018e0000047ab9 */ /* 0x000fe20000000800 */
[----:B------:R-:W-:Y:S01]  /*5c10*/  LOP3.LUT R13, R13, UR15, RZ, 0xc0, !PT ;  /* 0x0000000f0d0d7c12 */ /* 0x000fe2000f8ec0ff */
[----:B------:R-:W-:Y:S02]  /*5c20*/  ULDC UR5, c[0x0][0x610] ;  /* 0x0001840000057ab9 */ /* 0x000fe40000000800 */
[----:B------:R-:W-:Y:S02]  /*5c30*/  IMAD.MOV R5, RZ, RZ, -R4 ;  /* 0x000000ffff057224 */ /* 0x000fe400078e0a04 */
[----:B------:R-:W-:-:S02]  /*5c40*/  IMAD R15, R4, UR17, R15 ;  /* 0x00000011040f7c24 */ /* 0x000fc4000f8e020f */
[----:B--2---:R-:W-:Y:S02]  /*5c50*/  @P1 IMAD R12, R20, R21, R11 ;  /* 0x00000015140c1224 */ /* 0x004fe400078e020b */
[----:B------:R-:W-:Y:S01]  /*5c60*/  IMAD R14, R5, UR4, R14 ;  /* 0x00000004050e7c24 */ /* 0x000fe2000f8e020e */
[----:B------:R-:W-:Y:S01]  /*5c70*/  ULDC UR4, c[0x0][0x600] ;  /* 0x0001800000047ab9 */ /* 0x000fe20000000800 */
[----:B------:R-:W-:Y:S02]  /*5c80*/  IMAD R12, R15, UR5, R12 ;  /* 0x000000050f0c7c24 */ /* 0x000fe4000f8e020c */
[----:B------:R-:W-:Y:S02]  /*5c90*/  IMAD R5, R14, UR4, R13 ;  /* 0x000000040e057c24 */ /* 0x000fe4000f8e020d */
[----:B------:R-:W-:-:S03]  /*5ca0*/  IMAD.MOV.U32 R4, RZ, RZ, 0x1 ;  /* 0x00000001ff047424 */ /* 0x000fc600078e00ff */
[----:B------:R-:W-:Y:S02]  /*5cb0*/  SEL R19, R5, R12, !P1 ;  /* 0x0000000c05137207 */ /* 0x000fe40004800000 */
[----:B------:R-:W-:-:S07]  /*5cc0*/  SEL R22, R12, R5, !P1 ;  /* 0x000000050c167207 */ /* 0x000fce0004800000 */
.L_x_129:
[----:B------:R-:W-:Y:S05]  /*5cd0*/  BSYNC B1 ;  /* 0x0000000000017941 */ /* 0x000fea0003800000 */
.L_x_128:
[----:B------:R-:W-:-:S13]  /*5ce0*/  LOP3.LUT P1, RZ, R4, 0xff, RZ, 0xc0, !PT ;  /* 0x000000ff04ff7812 */ /* 0x000fda000782c0ff */
[----:B------:R-:W-:Y:S05]  /*5cf0*/  @P1 BRA `(.L_x_132) ;  /* 0xfffffff400401947 */ /* 0x000fea000383ffff */
[----:B------:R-:W-:Y:S05]  /*5d00*/  BSYNC B0 ;  /* 0x0000000000007941 */ /* 0x000fea0003800000 */
.L_x_120:
[----:B------:R-:W-:-:S03]  /*5d10*/  UMOV UR4, 0xffffffff ;  /* 0xffffffff00047882 */ /* 0x000fc60000000000 */
[----:B------:R-:W-:Y:S05]  /*5d20*/  BRA.DIV UR4, `(.L_x_133) ;  /* 0x0000001e04c07947 */ /* 0x000fea000b800000 */
[----:B------:R-:W-:-:S13]  /*5d30*/  ELECT P6, URZ, PT ;  /* 0x00000000003f782f */ /* 0x000fda00038c0000 */
.L_x_195:
[----:B------:R-:W-:Y:S04]  /*5d40*/  BSSY B0, `(.L_x_134) ;  /* 0x00001c9000007945 */ /* 0x000fe80003800000 */
[----:B------:R-:W-:Y:S05]  /*5d50*/  @!P6 BRA `(.L_x_135) ;  /* 0x0000001c001ce947 */ /* 0x000fea0003800000 */
[----:B------:R-:W-:-:S04]  /*5d60*/  LOP3.LUT R23, R23, 0x2, RZ, 0xfc, !PT ;  /* 0x0000000217177812 */ /* 0x000fc800078efcff */
[----:B------:R-:W-:-:S13]  /*5d70*/  ISETP.NE.AND P0, PT, R23, 0x3, PT ;  /* 0x000000031700780c */ /* 0x000fda0003f05270 */
[----:B------:R-:W-:Y:S05]  /*5d80*/  @!P0 BRA `(.L_x_136) ;  /* 0x0000000000048947 */ /* 0x000fea0003800000 */
[----:B------:R-:W-:Y:S01]  /*5d90*/  BPT.TRAP 0x1 ;  /* 0x000000040000795c */ /* 0x000fe20000300000 */
.L_x_136:
[----:B------:R-:W0:Y:S01]  /*5da0*/  S2R R5, SR_CgaCtaId ;  /* 0x0000000000057919 */ /* 0x000e220000008800 */
[----:B------:R-:W-:Y:S02]  /*5db0*/  MOV R0, 0x400 ;  /* 0x0000040000007802 */ /* 0x000fe40000000f00 */
[----:B------:R-:W-:Y:S02]  /*5dc0*/  SHF.L.U32 R2, R3, 0x1f, RZ ;  /* 0x0000001f03027819 */ /* 0x000fe400000006ff */
[----:B0-----:R-:W-:-:S05]  /*5dd0*/  LEA R5, R5, R0, 0x18 ;  /* 0x0000000005057211 */ /* 0x001fca00078ec0ff */
[----:B------:R-:W-:-:S04]  /*5de0*/  VIADD R5, R5, 0x190 ;  /* 0x0000019005057836 */ /* 0x000fc80000000000 */
[C---:B------:R-:W-:Y:S02]  /*5df0*/  IMAD R7, R8.reuse, 0x8, R5 ;  /* 0x0000000808077824 */ /* 0x040fe400078e0205 */
[----:B------:R-:W-:Y:S02]  /*5e00*/  VIADD R8, R8, 0x1 ;  /* 0x0000000108087836 */ /* 0x000fe40000000000 */
[----:B------:R-:W0:Y:S03]  /*5e10*/  SYNCS.PHASECHK.TRANS64.TRYWAIT P0, [R7+URZ], R2 ;  /* 0x00000002070075a7 */ /* 0x000e26000800017f */
[----:B------:R-:W-:-:S04]  /*5e20*/  ISETP.NE.AND P1, PT, R8, 0x32, PT ;  /* 0x000000320800780c */ /* 0x000fc80003f25270 */
[----:B------:R-:W-:Y:S02]  /*5e30*/  SEL R0, RZ, 0x1, P1 ;  /* 0x00000001ff007807 */ /* 0x000fe40000800000 */
[----:B------:R-:W-:Y:S02]  /*5e40*/  SEL R8, R8, RZ, P1 ;  /* 0x000000ff08087207 */ /* 0x000fe40000800000 */
[----:B------:R-:W-:-:S03]  /*5e50*/  LOP3.LUT R9, R3, R0, RZ, 0x3c, !PT ;  /* 0x0000000003097212 */ /* 0x000fc600078e3cff */
[----:B------:R-:W-:Y:S01]  /*5e60*/  IMAD R6, R8, 0x8, R5 ;  /* 0x0000000808067824 */ /* 0x000fe200078e0205 */
[----:B------:R-:W-:Y:S01]  /*5e70*/  SHF.L.U32 R3, R9, 0x1f, RZ ;  /* 0x0000001f09037819 */ /* 0x000fe200000006ff */
[----:B0-----:R-:W-:Y:S06]  /*5e80*/  @!P0 BRA `(.L_x_137) ;  /* 0x0000001c00888947 */ /* 0x001fec0003800000 */
.L_x_196:
[----:B------:R-:W1:Y:S01]  /*5e90*/  SYNCS.PHASECHK.TRANS64.TRYWAIT P0, [R6+URZ], R3 ;  /* 0x00000003060075a7 */ /* 0x000e62000800017f */
[----:B------:R-:W-:-:S05]  /*5ea0*/  VIADD R0, R8, 0x1 ;  /* 0x0000000108007836 */ /* 0x000fca0000000000 */
[----:B------:R-:W-:-:S04]  /*5eb0*/  ISETP.NE.AND P1, PT, R0, 0x32, PT ;  /* 0x000000320000780c */ /* 0x000fc80003f25270 */
[----:B0-----:R-:W-:Y:S02]  /*5ec0*/  SEL R2, RZ, 0x1, P1 ;  /* 0x00000001ff027807 */ /* 0x001fe40000800000 */
[----:B------:R-:W-:Y:S02]  /*5ed0*/  SEL R0, R0, RZ, P1 ;  /* 0x000000ff00007207 */ /* 0x000fe40000800000 */
[----:B------:R-:W-:-:S03]  /*5ee0*/  LOP3.LUT R9, R9, R2, RZ, 0x3c, !PT ;  /* 0x0000000209097212 */ /* 0x000fc600078e3cff */
[----:B------:R-:W-:Y:S01]  /*5ef0*/  IMAD R7, R0, 0x8, R5 ;  /* 0x0000000800077824 */ /* 0x000fe200078e0205 */
[----:B------:R-:W-:Y:S01]  /*5f00*/  SHF.L.U32 R4, R9, 0x1f, RZ ;  /* 0x0000001f09047819 */ /* 0x000fe200000006ff */
[----:B-1----:R-:W-:Y:S06]  /*5f10*/  @!P0 BRA `(.L_x_138) ;  /* 0x0000001c00788947 */ /* 0x002fec0003800000 */
.L_x_197:
[----:B------:R-:W1:Y:S01]  /*5f20*/  SYNCS.PHASECHK.TRANS64.TRYWAIT P0, [R7+URZ], R4 ;  /* 0x00000004070075a7 */ /* 0x000e62000800017f */
[----:B------:R-:W-:-:S05]  /*5f30*/  VIADD R0, R0, 0x1 ;  /* 0x0000000100007836 */ /* 0x000fca0000000000 */
[----:B------:R-:W-:-:S04]  /*5f40*/  ISETP.NE.AND P1, PT, R0, 0x32, PT ;  /* 0x000000320000780c */ /* 0x000fc80003f25270 */
[----:B------:R-:W-:Y:S02]  /*5f50*/  SEL R2, RZ, 0x1, P1 ;  /* 0x00000001ff027807 */ /* 0x000fe40000800000 */
[----:B------:R-:W-:Y:S02]  /*5f60*/  SEL R0, R0, RZ, P1 ;  /* 0x000000ff00007207 */ /* 0x000fe40000800000 */
[----:B------:R-:W-:-:S03]  /*5f70*/  LOP3.LUT R9, R9, R2, RZ, 0x3c, !PT ;  /* 0x0000000209097212 */ /* 0x000fc600078e3cff */
[----:B0-----:R-:W-:Y:S01]  /*5f80*/  IMAD R6, R0, 0x8, R5 ;  /* 0x0000000800067824 */ /* 0x001fe200078e0205 */
[----:B------:R-:W-:Y:S01]  /*5f90*/  SHF.L.U32 R3, R9, 0x1f, RZ ;  /* 0x0000001f09037819 */ /* 0x000fe200000006ff */
[----:B-1----:R-:W-:Y:S06]  /*5fa0*/  @!P0 BRA `(.L_x_139) ;  /* 0x0000001c00688947 */ /* 0x002fec0003800000 */
.L_x_198:
        /* <DEDUP_REMOVED lines=9> */
.L_x_199:
        /* <DEDUP_REMOVED lines=9> */
.L_x_200:
        /* <DEDUP_REMOVED lines=9> */
.L_x_201:
        /* <DEDUP_REMOVED lines=9> */
.L_x_202:
        /* <DEDUP_REMOVED lines=9> */
.L_x_203:
        /* <DEDUP_REMOVED lines=9> */
.L_x_204:
        /* <DEDUP_REMOVED lines=9> */
.L_x_205:
        /* <DEDUP_REMOVED lines=9> */
.L_x_206:
        /* <DEDUP_REMOVED lines=9> */
.L_x_207:
        /* <DEDUP_REMOVED lines=9> */
.L_x_208:
        /* <DEDUP_REMOVED lines=9> */
.L_x_209:
        /* <DEDUP_REMOVED lines=9> */
.L_x_210:
        /* <DEDUP_REMOVED lines=9> */
.L_x_211:
        /* <DEDUP_REMOVED lines=9> */
.L_x_212:
        /* <DEDUP_REMOVED lines=9> */
.L_x_213:
        /* <DEDUP_REMOVED lines=9> */
.L_x_214:
        /* <DEDUP_REMOVED lines=9> */
.L_x_215:
        /* <DEDUP_REMOVED lines=9> */
.L_x_216:
        /* <DEDUP_REMOVED lines=9> */
.L_x_217:
        /* <DEDUP_REMOVED lines=9> */
.L_x_218:
        /* <DEDUP_REMOVED lines=9> */
.L_x_219:
        /* <DEDUP_REMOVED lines=9> */
.L_x_220:
        /* <DEDUP_REMOVED lines=9> */
.L_x_221:
        /* <DEDUP_REMOVED lines=9> */
.L_x_222:
        /* <DEDUP_REMOVED lines=9> */
.L_x_223:
        /* <DEDUP_REMOVED lines=9> */
.L_x_224:
        /* <DEDUP_REMOVED lines=9> */
.L_x_225:
        /* <DEDUP_REMOVED lines=9> */
.L_x_226:
        /* <DEDUP_REMOVED lines=9> */
.L_x_227:
        /* <DEDUP_REMOVED lines=9> */
.L_x_228:
        /* <DEDUP_REMOVED lines=9> */
.L_x_229:
        /* <DEDUP_REMOVED lines=9> */
.L_x_230:
        /* <DEDUP_REMOVED lines=9> */
.L_x_231:
        /* <DEDUP_REMOVED lines=9> */
.L_x_232:
        /* <DEDUP_REMOVED lines=9> */
.L_x_233:
        /* <DEDUP_REMOVED lines=9> */
.L_x_234:
        /* <DEDUP_REMOVED lines=9> */
.L_x_235:
        /* <DEDUP_REMOVED lines=9> */
.L_x_236:
        /* <DEDUP_REMOVED lines=9> */
.L_x_237:
        /* <DEDUP_REMOVED lines=9> */
.L_x_238:
        /* <DEDUP_REMOVED lines=9> */
.L_x_239:
        /* <DEDUP_REMOVED lines=9> */
.L_x_240:
        /* <DEDUP_REMOVED lines=9> */
.L_x_241:
        /* <DEDUP_REMOVED lines=9> */
.L_x_242:
        /* <DEDUP_REMOVED lines=9> */
.L_x_243:
[----:B------:R-:W1:Y:S01]  /*7900*/  SYNCS.PHASECHK.TRANS64.TRYWAIT P0, [R7+URZ], R4 ;  /* 0x00000004070075a7 */ /* 0x000e62000800017f */
[----:B------:R-:W-:-:S05]  /*7910*/  VIADD R0, R0, 0x1 ;  /* 0x0000000100007836 */ /* 0x000fca0000000000 */
[----:B------:R-:W-:-:S04]  /*7920*/  ISETP.NE.AND P1, PT, R0, 0x32, PT ;  /* 0x000000320000780c */ /* 0x000fc80003f25270 */
[----:B------:R-:W-:Y:S02]  /*7930*/  SEL R2, RZ, 0x1, P1 ;  /* 0x00000001ff027807 */ /* 0x000fe40000800000 */
[----:B------:R-:W-:Y:S02]  /*7940*/  SEL R0, R0, RZ, P1 ;  /* 0x000000ff00007207 */ /* 0x000fe40000800000 */
[----:B------:R-:W-:Y:S01]  /*7950*/  LOP3.LUT R2, R9, R2, RZ, 0x3c, !PT ;  /* 0x0000000209027212 */ /* 0x000fe200078e3cff */
[----:B-1----:R-:W-:Y:S06]  /*7960*/  @!P0 BRA `(.L_x_185) ;  /* 0x0000001000908947 */ /* 0x002fec0003800000 */
.L_x_244:
[----:B------:R-:W-:Y:S01]  /*7970*/  IMAD R5, R0, 0x8, R5 ;  /* 0x0000000800057824 */ /* 0x000fe200078e0205 */
[----:B------:R-:W-:-:S07]  /*7980*/  SHF.L.U32 R0, R2, 0x1f, RZ ;  /* 0x0000001f02007819 */ /* 0x000fce00000006ff */
.L_x_186:
[----:B--2---:R2:W3:Y:S02]  /*7990*/  SYNCS.PHASECHK.TRANS64.TRYWAIT P0, [R5+URZ], R0 ;  /* 0x00000000050075a7 */ /* 0x0044e4000800017f */
[----:B---3--:R-:W-:Y:S05]  /*79a0*/  @!P0 NANOSLEEP.SYNCS 0x989680 ;  /* 0x009896800000895d */ /* 0x008fea0003900000 */
[----:B------:R-:W3:Y:S02]  /*79b0*/  @!P0 SYNCS.PHASECHK.TRANS64 P0, [R5+URZ], R0 ;  /* 0x00000000050085a7 */ /* 0x000ee4000800007f */
[----:B---3--:R-:W-:Y:S05]  /*79c0*/  @!P0 BRA `(.L_x_186) ;  /* 0xfffffffc00f08947 */ /* 0x008fea000383ffff */
.L_x_135:
[----:B------:R-:W-:Y:S05]  /*79d0*/  BSYNC B0 ;  /* 0x0000000000007941 */ /* 0x000fea0003800000 */
.L_x_134:
[----:B------:R-:W-:Y:S05]  /*79e0*/  EXIT ;  /* 0x000000000000794d */ /* 0x000fea0003800000 */
.L_x_16:
[----:B0-----:R-:W-:-:S04]  /*79f0*/  IMAD.U32 R3, RZ, RZ, UR43 ;  /* 0x0000002bff037e24 */ /* 0x001fc8000f8e00ff */
[----:B------:R0:W1:Y:S03]  /*7a00*/  SYNCS.PHASECHK.TRANS64.TRYWAIT P0, [R3+URZ+-0x8], R0 ;  /* 0xfffff800030075a7 */ /* 0x000066000800017f */
[----:B-1----:R-:W-:Y:S05]  /*7a10*/  @!P0 NANOSLEEP.SYNCS 0x989680 ;  /* 0x009896800000895d */ /* 0x002fea0003900000 */
[----:B------:R-:W1:Y:S02]  /*7a20*/  @!P0 SYNCS.PHASECHK.TRANS64 P0, [R3+URZ+-0x8], R0 ;  /* 0xfffff800030085a7 */ /* 0x000e64000800007f */
[----:B-1----:R-:W-:Y:S05]  /*7a30*/  @!P0 BRA `(.L_x_16) ;  /* 0xfffffffc00ec8947 */ /* 0x002fea000383ffff */
[----:B------:R-:W-:Y:S05]  /*7a40*/  BRA `(.L_x_187) ;  /* 0xffffffa000587947 */ /* 0x000fea000383ffff */
.L_x_21:
[----:B-1----:R1:W2:Y:S02]  /*7a50*/  SYNCS.PHASECHK.TRANS64.TRYWAIT P1, [R3+URZ], R0 ;  /* 0x00000000030075a7 */ /* 0x0022a4000802017f */
[----:B--2---:R-:W-:Y:S05]  /*7a60*/  @!P1 NANOSLEEP.SYNCS 0x989680 ;  /* 0x009896800000995d */ /* 0x004fea0003900000 */
[----:B------:R-:W2:Y:S02]  /*7a70*/  @!P1 SYNCS.PHASECHK.TRANS64 P1, [R3+URZ], R0 ;  /* 0x00000000030095a7 */ /* 0x000ea4000802007f */
[----:B--2---:R-:W-:Y:S05]  /*7a80*/  @!P1 BRA `(.L_x_21) ;  /* 0xfffffffc00f09947 */ /* 0x004fea000383ffff */
[----:B------:R-:W-:Y:S05]  /*7a90*/  BRA `(.L_x_20) ;  /* 0xffffffa000c47947 */ /* 0x000fea000383ffff */
.L_x_26:
[----:B-1----:R-:W-:-:S04]  /*7aa0*/  IMAD.U32 R4, RZ, RZ, UR4 ;  /* 0x00000004ff047e24 */ /* 0x002fc8000f8e00ff */
[----:B------:R1:W2:Y:S03]  /*7ab0*/  SYNCS.PHASECHK.TRANS64.TRYWAIT P1, [R4+URZ], R3 ;  /* 0x00000003040075a7 */ /* 0x0002a6000802017f */
[----:B--2---:R-:W-:Y:S05]  /*7ac0*/  @!P1 NANOSLEEP.SYNCS 0x989680 ;  /* 0x009896800000995d */ /* 0x004fea0003900000 */
[----:B------:R-:W2:Y:S02]  /*7ad0*/  @!P1 SYNCS.PHASECHK.TRANS64 P1, [R4+URZ], R3 ;  /* 0x00000003040095a7 */ /* 0x000ea4000802007f */
[----:B--2---:R-:W-:Y:S05]  /*7ae0*/  @!P1 BRA `(.L_x_26) ;  /* 0xfffffffc00ec9947 */ /* 0x004fea000383ffff */
[----:B------:R-:W-:Y:S05]  /*7af0*/  BRA `(.L_x_25) ;  /* 0xffffffa400847947 */ /* 0x000fea000383ffff */
.L_x_32:
[----:B0-----:R-:W-:-:S04]  /*7b00*/  IMAD.U32 R4, RZ, RZ, UR43 ;  /* 0x0000002bff047e24 */ /* 0x001fc8000f8e00ff */
[----:B------:R0:W1:Y:S03]  /*7b10*/  SYNCS.PHASECHK.TRANS64.TRYWAIT P0, [R4+URZ+0x8], R3 ;  /* 0x00000803040075a7 */ /* 0x000066000800017f */
[----:B-1----:R-:W-:Y:S05]  /*7b20*/  @!P0 NANOSLEEP.SYNCS 0x989680 ;  /* 0x009896800000895d */ /* 0x002fea0003900000 */
[----:B------:R-:W1:Y:S02]  /*7b30*/  @!P0 SYNCS.PHASECHK.TRANS64 P0, [R4+URZ+0x8], R3 ;  /* 0x00000803040085a7 */ /* 0x000e64000800007f */
[----:B-1----:R-:W-:Y:S05]  /*7b40*/  @!P0 BRA `(.L_x_32) ;  /* 0xfffffffc00ec8947 */ /* 0x002fea000383ffff */
[----:B------:R-:W-:Y:S05]  /*7b50*/  BRA `(.L_x_188) ;  /* 0xffffffa800b87947 */ /* 0x000fea000383ffff */
.L_x_121:
[----:B------:R-:W-:Y:S01]  /*7b60*/  BSSY B1, `(.L_x_189) ;  /* 0x0000006000017945 */ /* 0x000fe20003800000 */
[----:B------:R-:W-:-:S07]  /*7b70*/  IMAD.MOV.U32 R15, RZ, RZ, -0x1 ;  /* 0xffffffffff0f7424 */ /* 0x000fce00078e00ff */
[----:B-----5:R-:W-:Y:S05]  /*7b80*/  WARPSYNC.COLLECTIVE R15, `(.L_x_190) ;  /* 0x000000000f0c7348 */ /* 0x020fea0003c00000 */
[----:B------:R-:W-:Y:S02]  /*7b90*/  ELECT P6, UR62, PT ;  /* 0x00000000003e782f */ /* 0x000fe400038c0000 */
[----:B------:R-:W-:Y:S01]  /*7ba0*/  MOV R14, UR62 ;  /* 0x0000003e000e7c02 */ /* 0x000fe20008000f00 */
[----:B-----5:R-:W-:Y:S10]  /*7bb0*/  ENDCOLLECTIVE ;  /* 0x000000000000791b */ /* 0x020ff40003800000 */
.L_x_190:
[----:B------:R-:W-:Y:S05]  /*7bc0*/  BSYNC B1 ;  /* 0x0000000000017941 */ /* 0x000fea0003800000 */
.L_x_189:
[----:B------:R-:W-:Y:S05]  /*7bd0*/  BRA `(.L_x_191) ;  /* 0xffffffd400947947 */ /* 0x000fea000383ffff */
.L_x_124:
[----:B-1----:R1:W2:Y:S02]  /*7be0*/  SYNCS.PHASECHK.TRANS64.TRYWAIT P1, [R11+URZ+0x190], R6 ;  /* 0x000190060b0075a7 */ /* 0x0022a4000802017f */
[----:B--2---:R-:W-:Y:S05]  /*7bf0*/  @!P1 NANOSLEEP.SYNCS 0x989680 ;  /* 0x009896800000995d */ /* 0x004fea0003900000 */
[----:B------:R-:W2:Y:S02]  /*7c00*/  @!P1 SYNCS.PHASECHK.TRANS64 P1, [R11+URZ+0x190], R6 ;  /* 0x000190060b0095a7 */ /* 0x000ea4000802007f */
[----:B--2---:R-:W-:Y:S05]  /*7c10*/  @!P1 BRA `(.L_x_124) ;  /* 0xfffffffc00f09947 */ /* 0x004fea000383ffff */
[----:B------:R-:W-:Y:S05]  /*7c20*/  BRA `(.L_x_192) ;  /* 0xffffffd400c87947 */ /* 0x000fea000383ffff */
.L_x_133:
[----:B------:R-:W-:Y:S01]  /*7c30*/  BSSY B0, `(.L_x_193) ;  /* 0x0000006000007945 */ /* 0x000fe20003800000 */
[----:B------:R-:W-:-:S07]  /*7c40*/  IMAD.MOV.U32 R15, RZ, RZ, -0x1 ;  /* 0xffffffffff0f7424 */ /* 0x000fce00078e00ff */
[----:B-----5:R-:W-:Y:S05]  /*7c50*/  WARPSYNC.COLLECTIVE R15, `(.L_x_194) ;  /* 0x000000000f0c7348 */ /* 0x020fea0003c00000 */
[----:B------:R-:W-:Y:S02]  /*7c60*/  ELECT P6, UR62, PT ;  /* 0x00000000003e782f */ /* 0x000fe400038c0000 */
[----:B------:R-:W-:Y:S01]  /*7c70*/  MOV R14, UR62 ;  /* 0x0000003e000e7c02 */ /* 0x000fe20008000f00 */
[----:B-----5:R-:W-:Y:S10]  /*7c80*/  ENDCOLLECTIVE ;  /* 0x000000000000791b */ /* 0x020ff40003800000 */
.L_x_194:
[----:B------:R-:W-:Y:S05]  /*7c90*/  BSYNC B0 ;  /* 0x0000000000007941 */ /* 0x000fea0003800000 */
.L_x_193:
[----:B------:R-:W-:Y:S05]  /*7ca0*/  BRA `(.L_x_195) ;  /* 0xffffffe000247947 */ /* 0x000fea000383ffff */
.L_x_137:
[----:B0-----:R0:W1:Y:S02]  /*7cb0*/  SYNCS.PHASECHK.TRANS64.TRYWAIT P0, [R7+URZ], R2 ;  /* 0x00000002070075a7 */ /* 0x001064000800017f */
[----:B-1----:R-:W-:Y:S05]  /*7cc0*/  @!P0 NANOSLEEP.SYNCS 0x989680 ;  /* 0x009896800000895d */ /* 0x002fea0003900000 */
[----:B------:R-:W1:Y:S02]  /*7cd0*/  @!P0 SYNCS.PHASECHK.TRANS64 P0, [R7+URZ], R2 ;  /* 0x00000002070085a7 */ /* 0x000e64000800007f */
[----:B-1----:R-:W-:Y:S05]  /*7ce0*/  @!P0 BRA `(.L_x_137) ;  /* 0xfffffffc00f08947 */ /* 0x002fea000383ffff */
[----:B------:R-:W-:Y:S05]  /*7cf0*/  BRA `(.L_x_196) ;  /* 0xffffffe000647947 */ /* 0x000fea000383ffff */
.L_x_138:
[----:B0-----:R0:W1:Y:S02]  /*7d00*/  SYNCS.PHASECHK.TRANS64.TRYWAIT P0, [R6+URZ], R3 ;  /* 0x00000003060075a7 */ /* 0x001064000800017f */
[----:B-1----:R-:W-:Y:S05]  /*7d10*/  @!P0 NANOSLEEP.SYNCS 0x989680 ;  /* 0x009896800000895d */ /* 0x002fea0003900000 */
[----:B------:R-:W1:Y:S02]  /*7d20*/  @!P0 SYNCS.PHASECHK.TRANS64 P0, [R6+URZ], R3 ;  /* 0x00000003060085a7 */ /* 0x000e64000800007f */
[----:B-1----:R-:W-:Y:S05]  /*7d30*/  @!P0 BRA `(.L_x_138) ;  /* 0xfffffffc00f08947 */ /* 0x002fea000383ffff */
[----:B------:R-:W-:Y:S05]  /*7d40*/  BRA `(.L_x_197) ;  /* 0xffffffe000747947 */ /* 0x000fea000383ffff */
.L_x_139:
[----:B0-----:R0:W1:Y:S02]  /*7d50*/  SYNCS.PHASECHK.TRANS64.TRYWAIT P0, [R7+URZ], R4 ;  /* 0x00000004070075a7 */ /* 0x001064000800017f */
[----:B-1----:R-:W-:Y:S05]  /*7d60*/  @!P0 NANOSLEEP.SYNCS 0x989680 ;  /* 0x009896800000895d */ /* 0x002fea0003900000 */
[----:B------:R-:W1:Y:S02]  /*7d70*/  @!P0 SYNCS.PHASECHK.TRANS64 P0, [R7+URZ], R4 ;  /* 0x00000004070085a7 */ /* 0x000e64000800007f */
[----:B-1----:R-:W-:Y:S05]  /*7d80*/  @!P0 BRA `(.L_x_139) ;  /* 0xfffffffc00f08947 */ /* 0x002fea000383ffff */
[----:B------:R-:W-:Y:S05]  /*7d90*/  BRA `(.L_x_198) ;  /* 0xffffffe000847947 */ /* 0x000fea000383ffff */
.L_x_140:
[----:B0-----:R0:W1:Y:S02]  /*7da0*/  SYNCS.PHASECHK.TRANS64.TRYWAIT P0, [R6+URZ], R3 ;  /* 0x00000003060075a7 */ /* 0x001064000800017f */
[----:B-1----:R-:W-:Y:S05]  /*7db0*/  @!P0 NANOSLEEP.SYNCS 0x989680 ;  /* 0x009896800000895d */ /* 0x002fea0003900000 */
[----:B------:R-:W1:Y:S02]  /*7dc0*/  @!P0 SYNCS.PHASECHK.TRANS64 P0, [R6+URZ], R3 ;  /* 0x00000003060085a7 */ /* 0x000e64000800007f */
[----:B-1----:R-:W-:Y:S05]  /*7dd0*/  @!P0 BRA `(.L_x_140) ;  /* 0xfffffffc00f08947 */ /* 0x002fea000383ffff */
[----:B------:R-:W-:Y:S05]  /*7de0*/  BRA `(.L_x_199) ;  /* 0xffffffe000947947 */ /* 0x000fea000383ffff */
.L_x_141:
[----:B0-----:R0:W1:Y:S02]  /*7df0*/  SYNCS.PHASECHK.TRANS64.TRYWAIT P0, [R7+URZ], R4 ;  /* 0x00000004070075a7 */ /* 0x001064000800017f */
[----:B-1----:R-:W-:Y:S05]  /*7e00*/  @!P0 NANOSLEEP.SYNCS 0x989680 ;  /* 0x009896800000895d */ /* 0x002fea0003900000 */
[----:B------:R-:W1:Y:S02]  /*7e10*/  @!P0 SYNCS.PHASECHK.TRANS64 P0, [R7+URZ], R4 ;  /* 0x00000004070085a7 */ /* 0x000e64000800007f */
[----:B-1----:R-:W-:Y:S05]  /*7e20*/  @!P0 BRA `(.L_x_141) ;  /* 0xfffffffc00f08947 */ /* 0x002fea000383ffff */
[----:B------:R-:W-:Y:S05]  /*7e30*/  BRA `(.L_x_200) ;  /* 0xffffffe000a47947 */ /* 0x000fea000383ffff */
.L_x_142:
[----:B0-----:R0:W1:Y:S02]  /*7e40*/  SYNCS.PHASECHK.TRANS64.TRYWAIT P0, [R6+URZ], R3 ;  /* 0x00000003060075a7 */ /* 0x001064000800017f */
[----:B-1----:R-:W-:Y:S05]  /*7e50*/  @!P0 NANOSLEEP.SYNCS 0x989680 ;  /* 0x009896800000895d */ /* 0x002fea0003900000 */
[----:B------:R-:W1:Y:S02]  /*7e60*/  @!P0 SYNCS.PHASECHK.TRANS64 P0, [R6+URZ], R3 ;  /* 0x00000003060085a7 */ /* 0x000e64000800007f */
[----:B-1----:R-:W-:Y:S05]  /*7e70*/  @!P0 BRA `(.L_x_142) ;  /* 0xfffffffc00f08947 */ /* 0x002fea000383ffff */
[----:B------:R-:W-:Y:S05]  /*7e80*/  BRA `(.L_x_201) ;  /* 0xffffffe000b47947 */ /* 0x000fea000383ffff */
.L_x_143:
[----:B0-----:R0:W1:Y:S02]  /*7e90*/  SYNCS.PHASECHK.TRANS64.TRYWAIT P0, [R7+URZ], R4 ;  /* 0x00000004070075a7 */ /* 0x001064000800017f */
[----:B-1----:R-:W-:Y:S05]  /*7ea0*/  @!P0 NANOSLEEP.SYNCS 0x989680 ;  /* 0x009896800000895d */ /* 0x002fea0003900000 */
[----:B------:R-:W1:Y:S02]  /*7eb0*/  @!P0 SYNCS.PHASECHK.TRANS64 P0, [R7+URZ], R4 ;  /* 0x00000004070085a7 */ /* 0x000e64000800007f */
[----:B-1----:R-:W-:Y:S05]  /*7ec0*/  @!P0 BRA `(.L_x_143) ;  /* 0xfffffffc00f08947 */ /* 0x002fea000383ffff */
[----:B------:R-:W-:Y:S05]  /*7ed0*/  BRA `(.L_x_202) ;  /* 0xffffffe000c47947 */ /* 0x000fea000383ffff */
.L_x_144:
[----:B0-----:R0:W1:Y:S02]  /*7ee0*/  SYNCS.PHASECHK.TRANS64.TRYWAIT P0, [R6+URZ], R3 ;  /* 0x00000003060075a7 */ /* 0x001064000800017f */
[----:B-1----:R-:W-:Y:S05]  /*7ef0*/  @!P0 NANOSLEEP.SYNCS 0x989680 ;  /* 0x009896800000895d */ /* 0x002fea0003900000 */
[----:B------:R-:W1:Y:S02]  /*7f00*/  @!P0 SYNCS.PHASECHK.TRANS64 P0, [R6+URZ], R3 ;  /* 0x00000003060085a7 */ /* 0x000e64000800007f */
[----:B-1----:R-:W-:Y:S05]  /*7f10*/  @!P0 BRA `(.L_x_144) ;  /* 0xfffffffc00f08947 */ /* 0x002fea000383ffff */
[----:B------:R-:W-:Y:S05]  /*7f20*/  BRA `(.L_x_203) ;  /* 0xffffffe000d47947 */ /* 0x000fea000383ffff */
.L_x_145:
[----:B0-----:R0:W1:Y:S02]  /*7f30*/  SYNCS.PHASECHK.TRANS64.TRYWAIT P0, [R7+URZ], R4 ;  /* 0x00000004070075a7 */ /* 0x001064000800017f */
[----:B-1----:R-:W-:Y:S05]  /*7f40*/  @!P0 NANOSLEEP.SYNCS 0x989680 ;  /* 0x009896800000895d */ /* 0x002fea0003900000 */
[----:B------:R-:W1:Y:S02]  /*7f50*/  @!P0 SYNCS.PHASECHK.TRANS64 P0, [R7+URZ], R4 ;  /* 0x00000004070085a7 */ /* 0x000e64000800007f */
[----:B-1----:R-:W-:Y:S05]  /*7f60*/  @!P0 BRA `(.L_x_145) ;  /* 0xfffffffc00f08947 */ /* 0x002fea000383ffff */
[----:B------:R-:W-:Y:S05]  /*7f70*/  BRA `(.L_x_204) ;  /* 0xffffffe000e47947 */ /* 0x000fea000383ffff */
.L_x_146:
[----:B0-----:R0:W1:Y:S02]  /*7f80*/  SYNCS.PHASECHK.TRANS64.TRYWAIT P0, [R6+URZ], R3 ;  /* 0x00000003060075a7 */ /* 0x001064000800017f */
[----:B-1----:R-:W-:Y:S05]  /*7f90*/  @!P0 NANOSLEEP.SYNCS 0x989680 ;  /* 0x009896800000895d */ /* 0x002fea0003900000 */
[----:B------:R-:W1:Y:S02]  /*7fa0*/  @!P0 SYNCS.PHASECHK.TRANS64 P0, [R6+URZ], R3 ;  /* 0x00000003060085a7 */ /* 0x000e64000800007f */
[----:B-1----:R-:W-:Y:S05]  /*7fb0*/  @!P0 BRA `(.L_x_146) ;  /* 0xfffffffc00f08947 */ /* 0x002fea000383ffff */
[----:B------:R-:W-:Y:S05]  /*7fc0*/  BRA `(.L_x_205) ;  /* 0xffffffe000f47947 */ /* 0x000fea000383ffff */
.L_x_147:
[----:B0-----:R0:W1:Y:S02]  /*7fd0*/  SYNCS.PHASECHK.TRANS64.TRYWAIT P0, [R7+URZ], R4 ;  /* 0x00000004070075a7 */ /* 0x001064000800017f */
[----:B-1----:R-:W-:Y:S05]  /*7fe0*/  @!P0 NANOSLEEP.SYNCS 0x989680 ;  /* 0x009896800000895d */ /* 0x002fea0003900000 */
[----:B------:R-:W1:Y:S02]  /*7ff0*/  @!P0 SYNCS.PHASECHK.TRANS64 P0, [R7+URZ], R4 ;  /* 0x00000004070085a7 */ /* 0x000e64000800007f */
[----:B-1----:R-:W-:Y:S05]  /*8000*/  @!P0 BRA `(.L_x_147) ;  /* 0xfffffffc00f08947 */ /* 0x002fea000383ffff */
[----:B------:R-:W-:Y:S05]  /*8010*/  BRA `(.L_x_206) ;  /* 0xffffffe400047947 */ /* 0x000fea000383ffff */
.L_x_148:
[----:B0-----:R0:W1:Y:S02]  /*8020*/  SYNCS.PHASECHK.TRANS64.TRYWAIT P0, [R6+URZ], R3 ;  /* 0x00000003060075a7 */ /* 0x001064000800017f */
[----:B-1----:R-:W-:Y:S05]  /*8030*/  @!P0 NANOSLEEP.SYNCS 0x989680 ;  /* 0x009896800000895d */ /* 0x002fea0003900000 */
[----:B------:R-:W1:Y:S02]  /*8040*/  @!P0 SYNCS.PHASECHK.TRANS64 P0, [R6+URZ], R3 ;  /* 0x00000003060085a7 */ /* 0x000e64000800007f */
[----:B-1----:R-:W-:Y:S05]  /*8050*/  @!P0 BRA `(.L_x_148) ;  /* 0xfffffffc00f08947 */ /* 0x002fea000383ffff */
[----:B------:R-:W-:Y:S05]  /*8060*/  BRA `(.L_x_207) ;  /* 0xffffffe400147947 */ /* 0x000fea000383ffff */
.L_x_149:
[----:B0-----:R0:W1:Y:S02]  /*8070*/  SYNCS.PHASECHK.TRANS64.TRYWAIT P0, [R7+URZ], R4 ;  /* 0x00000004070075a7 */ /* 0x001064000800017f */
[----:B-1----:R-:W-:Y:S05]  /*8080*/  @!P0 NANOSLEEP.SYNCS 0x989680 ;  /* 0x009896800000895d */ /* 0x002fea0003900000 */
[----:B------:R-:W1:Y:S02]  /*8090*/  @!P0 SYNCS.PHASECHK.TRANS64 P0, [R7+URZ], R4 ;  /* 0x00000004070085a7 */ /* 0x000e64000800007f */
[----:B-1----:R-:W-:Y:S05]  /*80a0*/  @!P0 BRA `(.L_x_149) ;  /* 0xfffffffc00f08947 */ /* 0x002fea000383ffff */
[----:B------:R-:W-:Y:S05]  /*80b0*/  BRA `(.L_x_208) ;  /* 0xffffffe400247947 */ /* 0x000fea000383ffff */
.L_x_150:
[----:B0-----:R0:W1:Y:S02]  /*80c0*/  SYNCS.PHASECHK.TRANS64.TRYWAIT P0, [R6+URZ], R3 ;  /* 0x00000003060075a7 */ /* 0x001064000800017f */
[----:B-1----:R-:W-:Y:S05]  /*80d0*/  @!P0 NANOSLEEP.SYNCS 0x989680 ;  /* 0x009896800000895d */ /* 0x002fea0003900000 */
[----:B------:R-:W1:Y:S02]  /*80e0*/  @!P0 SYNCS.PHASECHK.TRANS64 P0, [R6+URZ], R3 ;  /* 0x00000003060085a7 */ /* 0x000e64000800007f */
[----:B-1----:R-:W-:Y:S05]  /*80f0*/  @!P0 BRA `(.L_x_150) ;  /* 0xfffffffc00f08947 */ /* 0x002fea000383ffff */
[----:B------:R-:W-:Y:S05]  /*8100*/  BRA `(.L_x_209) ;  /* 0xffffffe400347947 */ /* 0x000fea000383ffff */
.L_x_151:
[----:B0-----:R0:W1:Y:S02]  /*8110*/  SYNCS.PHASECHK.TRANS64.TRYWAIT P0, [R7+URZ], R4 ;  /* 0x00000004070075a7 */ /* 0x001064000800017f */
[----:B-1----:R-:W-:Y:S05]  /*8120*/  @!P0 NANOSLEEP.SYNCS 0x989680 ;  /* 0x009896800000895d */ /* 0x002fea0003900000 */
[----:B------:R-:W1:Y:S02]  /*8130*/  @!P0 SYNCS.PHASECHK.TRANS64 P0, [R7+URZ], R4 ;  /* 0x00000004070085a7 */ /* 0x000e64000800007f */
[----:B-1----:R-:W-:Y:S05]  /*8140*/  @!P0 BRA `(.L_x_151) ;  /* 0xfffffffc00f08947 */ /* 0x002fea000383ffff */
[----:B------:R-:W-:Y:S05]  /*8150*/  BRA `(.L_x_210) ;  /* 0xffffffe400447947 */ /* 0x000fea000383ffff */
.L_x_152:
[----:B0-----:R0:W1:Y:S02]  /*8160*/  SYNCS.PHASECHK.TRANS64.TRYWAIT P0, [R6+URZ], R3 ;  /* 0x00000003060075a7 */ /* 0x001064000800017f */
[----:B-1----:R-:W-:Y:S05]  /*8170*/  @!P0 NANOSLEEP.SYNCS 0x989680 ;  /* 0x009896800000895d */ /* 0x002fea0003900000 */
[----:B------:R-:W1:Y:S02]  /*8180*/  @!P0 SYNCS.PHASECHK.TRANS64 P0, [R6+URZ], R3 ;  /* 0x00000003060085a7 */ /* 0x000e64000800007f */
[----:B-1----:R-:W-:Y:S05]  /*8190*/  @!P0 BRA `(.L_x_152) ;  /* 0xfffffffc00f08947 */ /* 0x002fea000383ffff */
[----:B------:R-:W-:Y:S05]  /*81a0*/  BRA `(.L_x_211) ;  /* 0xffffffe400547947 */ /* 0x000fea000383ffff */
.L_x_153:
[----:B0-----:R0:W1:Y:S02]  /*81b0*/  SYNCS.PHASECHK.TRANS64.TRYWAIT P0, [R7+URZ], R4 ;  /* 0x00000004070075a7 */ /* 0x001064000800017f */
[----:B-1----:R-:W-:Y:S05]  /*81c0*/  @!P0 NANOSLEEP.SYNCS 0x989680 ;  /* 0x009896800000895d */ /* 0x002fea0003900000 */
[----:B------:R-:W1:Y:S02]  /*81d0*/  @!P0 SYNCS.PHASECHK.TRANS64 P0, [R7+URZ], R4 ;  /* 0x00000004070085a7 */ /* 0x000e64000800007f */
[----:B-1----:R-:W-:Y:S05]  /*81e0*/  @!P0 BRA `(.L_x_153) ;  /* 0xfffffffc00f08947 */ /* 0x002fea000383ffff */
[----:B------:R-:W-:Y:S05]  /*81f0*/  BRA `(.L_x_212) ;  /* 0xffffffe400647947 */ /* 0x000fea000383ffff */
.L_x_154:
[----:B0-----:R0:W1:Y:S02]  /*8200*/  SYNCS.PHASECHK.TRANS64.TRYWAIT P0, [R6+URZ], R3 ;  /* 0x00000003060075a7 */ /* 0x001064000800017f */
[----:B-1----:R-:W-:Y:S05]  /*8210*/  @!P0 NANOSLEEP.SYNCS 0x989680 ;  /* 0x009896800000895d */ /* 0x002fea0003900000 */
[----:B------:R-:W1:Y:S02]  /*8220*/  @!P0 SYNCS.PHASECHK.TRANS64 P0, [R6+URZ], R3 ;  /* 0x00000003060085a7 */ /* 0x000e64000800007f */
[----:B-1----:R-:W-:Y:S05]  /*8230*/  @!P0 BRA `(.L_x_154) ;  /* 0xfffffffc00f08947 */ /* 0x002fea000383ffff */
[----:B------:R-:W-:Y:S05]  /*8240*/  BRA `(.L_x_213) ;  /* 0xffffffe400747947 */ /* 0x000fea000383ffff */
.L_x_155:
[----:B0-----:R0:W1:Y:S02]  /*8250*/  SYNCS.PHASECHK.TRANS64.TRYWAIT P0, [R7+URZ], R4 ;  /* 0x00000004070075a7 */ /* 0x001064000800017f */
[----:B-1----:R-:W-:Y:S05]  /*8260*/  @!P0 NANOSLEEP.SYNCS 0x989680 ;  /* 0x009896800000895d */ /* 0x002fea0003900000 */
[----:B------:R-:W1:Y:S02]  /*8270*/  @!P0 SYNCS.PHASECHK.TRANS64 P0, [R7+URZ], R4 ;  /* 0x00000004070085a7 */ /* 0x000e64000800007f */
[----:B-1----:R-:W-:Y:S05]  /*8280*/  @!P0 BRA `(.L_x_155) ;  /* 0xfffffffc00f08947 */ /* 0x002fea000383ffff */
[----:B------:R-:W-:Y:S05]  /*8290*/  BRA `(.L_x_214) ;  /* 0xffffffe400847947 */ /* 0x000fea000383ffff */
.L_x_156:
[----:B0-----:R0:W1:Y:S02]  /*82a0*/  SYNCS.PHASECHK.TRANS64.TRYWAIT P0, [R6+URZ], R3 ;  /* 0x00000003060075a7 */ /* 0x001064000800017f */
[----:B-1----:R-:W-:Y:S05]  /*82b0*/  @!P0 NANOSLEEP.SYNCS 0x989680 ;  /* 0x009896800000895d */ /* 0x002fea0003900000 */
[----:B------:R-:W1:Y:S02]  /*82c0*/  @!P0 SYNCS.PHASECHK.TRANS64 P0, [R6+URZ], R3 ;  /* 0x00000003060085a7 */ /* 0x000e64000800007f */
[----:B-1----:R-:W-:Y:S05]  /*82d0*/  @!P0 BRA `(.L_x_156) ;  /* 0xfffffffc00f08947 */ /* 0x002fea000383ffff */
[----:B------:R-:W-:Y:S05]  /*82e0*/  BRA `(.L_x_215) ;  /* 0xffffffe400947947 */ /* 0x000fea000383ffff */
.L_x_157:
[----:B0-----:R0:W1:Y:S02]  /*82f0*/  SYNCS.PHASECHK.TRANS64.TRYWAIT P0, [R7+URZ], R4 ;  /* 0x00000004070075a7 */ /* 0x001064000800017f */
[----:B-1----:R-:W-:Y:S05]  /*8300*/  @!P0 NANOSLEEP.SYNCS 0x989680 ;  /* 0x009896800000895d */ /* 0x002fea0003900000 */
[----:B------:R-:W1:Y:S02]  /*8310*/  @!P0 SYNCS.PHASECHK.TRANS64 P0, [R7+URZ], R4 ;  /* 0x00000004070085a7 */ /* 0x000e64000800007f */
[----:B-1----:R-:W-:Y:S05]  /*8320*/  @!P0 BRA `(.L_x_157) ;  /* 0xfffffffc00f08947 */ /* 0x002fea000383ffff */
[----:B------:R-:W-:Y:S05]  /*8330*/  BRA `(.L_x_216) ;  /* 0xffffffe400a47947 */ /* 0x000fea000383ffff */
.L_x_158:
[----:B0-----:R0:W1:Y:S02]  /*8340*/  SYNCS.PHASECHK.TRANS64.TRYWAIT P0, [R6+URZ], R3 ;  /* 0x00000003060075a7 */ /* 0x001064000800017f */
[----:B-1----:R-:W-:Y:S05]  /*8350*/  @!P0 NANOSLEEP.SYNCS 0x989680 ;  /* 0x009896800000895d */ /* 0x002fea0003900000 */
[----:B------:R-:W1:Y:S02]  /*8360*/  @!P0 SYNCS.PHASECHK.TRANS64 P0, [R6+URZ], R3 ;  /* 0x00000003060085a7 */ /* 0x000e64000800007f */
[----:B-1----:R-:W-:Y:S05]  /*8370*/  @!P0 BRA `(.L_x_158) ;  /* 0xfffffffc00f08947 */ /* 0x002fea000383ffff */
[----:B------:R-:W-:Y:S05]  /*8380*/  BRA `(.L_x_217) ;  /* 0xffffffe400b47947 */ /* 0x000fea000383ffff */
.L_x_159:
[----:B0-----:R0:W1:Y:S02]  /*8390*/  SYNCS.PHASECHK.TRANS64.TRYWAIT P0, [R7+URZ], R4 ;  /* 0x00000004070075a7 */ /* 0x001064000800017f */
[----:B-1----:R-:W-:Y:S05]  /*83a0*/  @!P0 NANOSLEEP.SYNCS 0x989680 ;  /* 0x009896800000895d */ /* 0x002fea0003900000 */
[----:B------:R-:W1:Y:S02]  /*83b0*/  @!P0 SYNCS.PHASECHK.TRANS64 P0, [R7+URZ], R4 ;  /* 0x00000004070085a7 */ /* 0x000e64000800007f */
[----:B-1----:R-:W-:Y:S05]  /*83c0*/  @!P0 BRA `(.L_x_159) ;  /* 0xfffffffc00f08947 */ /* 0x002fea000383ffff */
[----:B------:R-:W-:Y:S05]  /*83d0*/  BRA `(.L_x_218) ;  /* 0xffffffe400c47947 */ /* 0x000fea000383ffff */
.L_x_160:
[----:B0-----:R0:W1:Y:S02]  /*83e0*/  SYNCS.PHASECHK.TRANS64.TRYWAIT P0, [R6+URZ], R3 ;  /* 0x00000003060075a7 */ /* 0x001064000800017f */
[----:B-1----:R-:W-:Y:S05]  /*83f0*/  @!P0 NANOSLEEP.SYNCS 0x989680 ;  /* 0x009896800000895d */ /* 0x002fea0003900000 */
[----:B------:R-:W1:Y:S02]  /*8400*/  @!P0 SYNCS.PHASECHK.TRANS64 P0, [R6+URZ], R3 ;  /* 0x00000003060085a7 */ /* 0x000e64000800007f */
[----:B-1----:R-:W-:Y:S05]  /*8410*/  @!P0 BRA `(.L_x_160) ;  /* 0xfffffffc00f08947 */ /* 0x002fea000383ffff */
[----:B------:R-:W-:Y:S05]  /*8420*/  BRA `(.L_x_219) ;  /* 0xffffffe400d47947 */ /* 0x000fea000383ffff */
.L_x_161:
[----:B0-----:R0:W1:Y:S02]  /*8430*/  SYNCS.PHASECHK.TRANS64.TRYWAIT P0, [R7+URZ], R4 ;  /* 0x00000004070075a7 */ /* 0x001064000800017f */
[----:B-1----:R-:W-:Y:S05]  /*8440*/  @!P0 NANOSLEEP.SYNCS 0x989680 ;  /* 0x009896800000895d */ /* 0x002fea0003900000 */
[----:B------:R-:W1:Y:S02]  /*8450*/  @!P0 SYNCS.PHASECHK.TRANS64 P0, [R7+URZ], R4 ;  /* 0x00000004070085a7 */ /* 0x000e64000800007f */
[----:B-1----:R-:W-:Y:S05]  /*8460*/  @!P0 BRA `(.L_x_161) ;  /* 0xfffffffc00f08947 */ /* 0x002fea000383ffff */
[----:B------:R-:W-:Y:S05]  /*8470*/  BRA `(.L_x_220) ;  /* 0xffffffe400e47947 */ /* 0x000fea000383ffff */
.L_x_162:
[----:B0-----:R0:W1:Y:S02]  /*8480*/  SYNCS.PHASECHK.TRANS64.TRYWAIT P0, [R6+URZ], R3 ;  /* 0x00000003060075a7 */ /* 0x001064000800017f */
[----:B-1----:R-:W-:Y:S05]  /*8490*/  @!P0 NANOSLEEP.SYNCS 0x989680 ;  /* 0x009896800000895d */ /* 0x002fea0003900000 */
[----:B------:R-:W1:Y:S02]  /*84a0*/  @!P0 SYNCS.PHASECHK.TRANS64 P0, [R6+URZ], R3 ;  /* 0x00000003060085a7 */ /* 0x000e64000800007f */
[----:B-1----:R-:W-:Y:S05]  /*84b0*/  @!P0 BRA `(.L_x_162) ;  /* 0xfffffffc00f08947 */ /* 0x002fea000383ffff */
[----:B------:R-:W-:Y:S05]  /*84c0*/  BRA `(.L_x_221) ;  /* 0xffffffe400f47947 */ /* 0x000fea000383ffff */
.L_x_163:
[----:B0-----:R0:W1:Y:S02]  /*84d0*/  SYNCS.PHASECHK.TRANS64.TRYWAIT P0, [R7+URZ], R4 ;  /* 0x00000004070075a7 */ /* 0x001064000800017f */
[----:B-1----:R-:W-:Y:S05]  /*84e0*/  @!P0 NANOSLEEP.SYNCS 0x989680 ;  /* 0x009896800000895d */ /* 0x002fea0003900000 */
[----:B------:R-:W1:Y:S02]  /*84f0*/  @!P0 SYNCS.PHASECHK.TRANS64 P0, [R7+URZ], R4 ;  /* 0x00000004070085a7 */ /* 0x000e64000800007f */
[----:B-1----:R-:W-:Y:S05]  /*8500*/  @!P0 BRA `(.L_x_163) ;  /* 0xfffffffc00f08947 */ /* 0x002fea000383ffff */
[----:B------:R-:W-:Y:S05]  /*8510*/  BRA `(.L_x_222) ;  /* 0xffffffe800047947 */ /* 0x000fea000383ffff */
.L_x_164:
[----:B0-----:R0:W1:Y:S02]  /*8520*/  SYNCS.PHASECHK.TRANS64.TRYWAIT P0, [R6+URZ], R3 ;  /* 0x00000003060075a7 */ /* 0x001064000800017f */
[----:B-1----:R-:W-:Y:S05]  /*8530*/  @!P0 NANOSLEEP.SYNCS 0x989680 ;  /* 0x009896800000895d */ /* 0x002fea0003900000 */
[----:B------:R-:W1:Y:S02]  /*8540*/  @!P0 SYNCS.PHASECHK.TRANS64 P0, [R6+URZ], R3 ;  /* 0x00000003060085a7 */ /* 0x000e64000800007f */
[----:B-1----:R-:W-:Y:S05]  /*8550*/  @!P0 BRA `(.L_x_164) ;  /* 0xfffffffc00f08947 */ /* 0x002fea000383ffff */
[----:B------:R-:W-:Y:S05]  /*8560*/  BRA `(.L_x_223) ;  /* 0xffffffe800147947 */ /* 0x000fea000383ffff */
.L_x_165:
[----:B0-----:R0:W1:Y:S02]  /*8570*/  SYNCS.PHASECHK.TRANS64.TRYWAIT P0, [R7+URZ], R4 ;  /* 0x00000004070075a7 */ /* 0x001064000800017f */
[----:B-1----:R-:W-:Y:S05]  /*8580*/  @!P0 NANOSLEEP.SYNCS 0x989680 ;  /* 0x009896800000895d */ /* 0x002fea0003900000 */
[----:B------:R-:W1:Y:S02]  /*8590*/  @!P0 SYNCS.PHASECHK.TRANS64 P0, [R7+URZ], R4 ;  /* 0x00000004070085a7 */ /* 0x000e64000800007f */
[----:B-1----:R-:W-:Y:S05]  /*85a0*/  @!P0 BRA `(.L_x_165) ;  /* 0xfffffffc00f08947 */ /* 0x002fea000383ffff */
[----:B------:R-:W-:Y:S05]  /*85b0*/  BRA `(.L_x_224) ;  /* 0xffffffe800247947 */ /* 0x000fea000383ffff */
.L_x_166:
[----:B0-----:R0:W1:Y:S02]  /*85c0*/  SYNCS.PHASECHK.TRANS64.TRYWAIT P0, [R6+URZ], R3 ;  /* 0x00000003060075a7 */ /* 0x001064000800017f */
[----:B-1----:R-:W-:Y:S05]  /*85d0*/  @!P0 NANOSLEEP.SYNCS 0x989680 ;  /* 0x009896800000895d */ /* 0x002fea0003900000 */
[----:B------:R-:W1:Y:S02]  /*85e0*/  @!P0 SYNCS.PHASECHK.TRANS64 P0, [R6+URZ], R3 ;  /* 0x00000003060085a7 */ /* 0x000e64000800007f */
[----:B-1----:R-:W-:Y:S05]  /*85f0*/  @!P0 BRA `(.L_x_166) ;  /* 0xfffffffc00f08947 */ /* 0x002fea000383ffff */
[----:B------:R-:W-:Y:S05]  /*8600*/  BRA `(.L_x_225) ;  /* 0xffffffe800347947 */ /* 0x000fea000383ffff */
.L_x_167:
[----:B0-----:R0:W1:Y:S02]  /*8610*/  SYNCS.PHASECHK.TRANS64.TRYWAIT P0, [R7+URZ], R4 ;  /* 0x00000004070075a7 */ /* 0x001064000800017f */
[----:B-1----:R-:W-:Y:S05]  /*8620*/  @!P0 NANOSLEEP.SYNCS 0x989680 ;  /* 0x009896800000895d */ /* 0x002fea0003900000 */
[----:B------:R-:W1:Y:S02]  /*8630*/  @!P0 SYNCS.PHASECHK.TRANS64 P0, [R7+URZ], R4 ;  /* 0x00000004070085a7 */ /* 0x000e64000800007f */
[----:B-1----:R-:W-:Y:S05]  /*8640*/  @!P0 BRA `(.L_x_167) ;  /* 0xfffffffc00f08947 */ /* 0x002fea000383ffff */
[----:B------:R-:W-:Y:S05]  /*8650*/  BRA `(.L_x_226) ;  /* 0xffffffe800447947 */ /* 0x000fea000383ffff */
.L_x_168:
[----:B0-----:R0:W1:Y:S02]  /*8660*/  SYNCS.PHASECHK.TRANS64.TRYWAIT P0, [R6+URZ], R3 ;  /* 0x00000003060075a7 */ /* 0x001064000800017f */
[----:B-1----:R-:W-:Y:S05]  /*8670*/  @!P0 NANOSLEEP.SYNCS 0x989680 ;  /* 0x009896800000895d */ /* 0x002fea0003900000 */
[----:B------:R-:W1:Y:S02]  /*8680*/  @!P0 SYNCS.PHASECHK.TRANS64 P0, [R6+URZ], R3 ;  /* 0x00000003060085a7 */ /* 0x000e64000800007f */
[----:B-1----:R-:W-:Y:S05]  /*8690*/  @!P0 BRA `(.L_x_168) ;  /* 0xfffffffc00f08947 */ /* 0x002fea000383ffff */
[----:B------:R-:W-:Y:S05]  /*86a0*/  BRA `(.L_x_227) ;  /* 0xffffffe800547947 */ /* 0x000fea000383ffff */
.L_x_169:
[----:B0-----:R0:W1:Y:S02]  /*86b0*/  SYNCS.PHASECHK.TRANS64.TRYWAIT P0, [R7+URZ], R4 ;  /* 0x00000004070075a7 */ /* 0x001064000800017f */
[----:B-1----:R-:W-:Y:S05]  /*86c0*/  @!P0 NANOSLEEP.SYNCS 0x989680 ;  /* 0x009896800000895d */ /* 0x002fea0003900000 */
[----:B------:R-:W1:Y:S02]  /*86d0*/  @!P0 SYNCS.PHASECHK.TRANS64 P0, [R7+URZ], R4 ;  /* 0x00000004070085a7 */ /* 0x000e64000800007f */
[----:B-1----:R-:W-:Y:S05]  /*86e0*/  @!P0 BRA `(.L_x_169) ;  /* 0xfffffffc00f08947 */ /* 0x002fea000383ffff */
[----:B------:R-:W-:Y:S05]  /*86f0*/  BRA `(.L_x_228) ;  /* 0xffffffe800647947 */ /* 0x000fea000383ffff */
.L_x_170:
[----:B0-----:R0:W1:Y:S02]  /*8700*/  SYNCS.PHASECHK.TRANS64.TRYWAIT P0, [R6+URZ], R3 ;  /* 0x00000003060075a7 */ /* 0x001064000800017f */
[----:B-1----:R-:W-:Y:S05]  /*8710*/  @!P0 NANOSLEEP.SYNCS 0x989680 ;  /* 0x009896800000895d */ /* 0x002fea0003900000 */
[----:B------:R-:W1:Y:S02]  /*8720*/  @!P0 SYNCS.PHASECHK.TRANS64 P0, [R6+URZ], R3 ;  /* 0x00000003060085a7 */ /* 0x000e64000800007f */
[----:B-1----:R-:W-:Y:S05]  /*8730*/  @!P0 BRA `(.L_x_170) ;  /* 0xfffffffc00f08947 */ /* 0x002fea000383ffff */
[----:B------:R-:W-:Y:S05]  /*8740*/  BRA `(.L_x_229) ;  /* 0xffffffe800747947 */ /* 0x000fea000383ffff */
.L_x_171:
[----:B0-----:R0:W1:Y:S02]  /*8750*/  SYNCS.PHASECHK.TRANS64.TRYWAIT P0, [R7+URZ], R4 ;  /* 0x00000004070075a7 */ /* 0x001064000800017f */
[----:B-1----:R-:W-:Y:S05]  /*8760*/  @!P0 NANOSLEEP.SYNCS 0x989680 ;  /* 0x009896800000895d */ /* 0x002fea0003900000 */
[----:B------:R-:W1:Y:S02]  /*8770*/  @!P0 SYNCS.PHASECHK.TRANS64 P0, [R7+URZ], R4 ;  /* 0x00000004070085a7 */ /* 0x000e64000800007f */
[----:B-1----:R-:W-:Y:S05]  /*8780*/  @!P0 BRA `(.L_x_171) ;  /* 0xfffffffc00f08947 */ /* 0x002fea000383ffff */
[----:B------:R-:W-:Y:S05]  /*8790*/  BRA `(.L_x_230) ;  /* 0xffffffe800847947 */ /* 0x000fea000383ffff */
.L_x_172:
[----:B0-----:R0:W1:Y:S02]  /*87a0*/  SYNCS.PHASECHK.TRANS64.TRYWAIT P0, [R6+URZ], R3 ;  /* 0x00000003060075a7 */ /* 0x001064000800017f */
[----:B-1----:R-:W-:Y:S05]  /*87b0*/  @!P0 NANOSLEEP.SYNCS 0x989680 ;  /* 0x009896800000895d */ /* 0x002fea0003900000 */
[----:B------:R-:W1:Y:S02]  /*87c0*/  @!P0 SYNCS.PHASECHK.TRANS64 P0, [R6+URZ], R3 ;  /* 0x00000003060085a7 */ /* 0x000e64000800007f */
[----:B-1----:R-:W-:Y:S05]  /*87d0*/  @!P0 BRA `(.L_x_172) ;  /* 0xfffffffc00f08947 */ /* 0x002fea000383ffff */
[----:B------:R-:W-:Y:S05]  /*87e0*/  BRA `(.L_x_231) ;  /* 0xffffffe800947947 */ /* 0x000fea000383ffff */
.L_x_173:
[----:B0-----:R0:W1:Y:S02]  /*87f0*/  SYNCS.PHASECHK.TRANS64.TRYWAIT P0, [R7+URZ], R4 ;  /* 0x00000004070075a7 */ /* 0x001064000800017f */
[----:B-1----:R-:W-:Y:S05]  /*8800*/  @!P0 NANOSLEEP.SYNCS 0x989680 ;  /* 0x009896800000895d */ /* 0x002fea0003900000 */
[----:B------:R-:W1:Y:S02]  /*8810*/  @!P0 SYNCS.PHASECHK.TRANS64 P0, [R7+URZ], R4 ;  /* 0x00000004070085a7 */ /* 0x000e64000800007f */
[----:B-1----:R-:W-:Y:S05]  /*8820*/  @!P0 BRA `(.L_x_173) ;  /* 0xfffffffc00f08947 */ /* 0x002fea000383ffff */
[----:B------:R-:W-:Y:S05]  /*8830*/  BRA `(.L_x_232) ;  /* 0xffffffe800a47947 */ /* 0x000fea000383ffff */
.L_x_174:
[----:B0-----:R0:W1:Y:S02]  /*8840*/  SYNCS.PHASECHK.TRANS64.TRYWAIT P0, [R6+URZ], R3 ;  /* 0x00000003060075a7 */ /* 0x001064000800017f */
[----:B-1----:R-:W-:Y:S05]  /*8850*/  @!P0 NANOSLEEP.SYNCS 0x989680 ;  /* 0x009896800000895d */ /* 0x002fea0003900000 */
[----:B------:R-:W1:Y:S02]  /*8860*/  @!P0 SYNCS.PHASECHK.TRANS64 P0, [R6+URZ], R3 ;  /* 0x00000003060085a7 */ /* 0x000e64000800007f */
[----:B-1----:R-:W-:Y:S05]  /*8870*/  @!P0 BRA `(.L_x_174) ;  /* 0xfffffffc00f08947 */ /* 0x002fea000383ffff */
[----:B------:R-:W-:Y:S05]  /*8880*/  BRA `(.L_x_233) ;  /* 0xffffffe800b47947 */ /* 0x000fea000383ffff */
.L_x_175:
[----:B0-----:R0:W1:Y:S02]  /*8890*/  SYNCS.PHASECHK.TRANS64.TRYWAIT P0, [R7+URZ], R4 ;  /* 0x00000004070075a7 */ /* 0x001064000800017f */
[----:B-1----:R-:W-:Y:S05]  /*88a0*/  @!P0 NANOSLEEP.SYNCS 0x989680 ;  /* 0x009896800000895d */ /* 0x002fea0003900000 */
[----:B------:R-:W1:Y:S02]  /*88b0*/  @!P0 SYNCS.PHASECHK.TRANS64 P0, [R7+URZ], R4 ;  /* 0x00000004070085a7 */ /* 0x000e64000800007f */
[----:B-1----:R-:W-:Y:S05]  /*88c0*/  @!P0 BRA `(.L_x_175) ;  /* 0xfffffffc00f08947 */ /* 0x002fea000383ffff */
[----:B------:R-:W-:Y:S05]  /*88d0*/  BRA `(.L_x_234) ;  /* 0xffffffe800c47947 */ /* 0x000fea000383ffff */
.L_x_176:
[----:B0-----:R0:W1:Y:S02]  /*88e0*/  SYNCS.PHASECHK.TRANS64.TRYWAIT P0, [R6+URZ], R3 ;  /* 0x00000003060075a7 */ /* 0x001064000800017f */
[----:B-1----:R-:W-:Y:S05]  /*88f0*/  @!P0 NANOSLEEP.SYNCS 0x989680 ;  /* 0x009896800000895d */ /* 0x002fea0003900000 */
[----:B------:R-:W1:Y:S02]  /*8900*/  @!P0 SYNCS.PHASECHK.TRANS64 P0, [R6+URZ], R3 ;  /* 0x00000003060085a7 */ /* 0x000e64000800007f */
[----:B-1----:R-:W-:Y:S05]  /*8910*/  @!P0 BRA `(.L_x_176) ;  /* 0xfffffffc00f08947 */ /* 0x002fea000383ffff */
[----:B------:R-:W-:Y:S05]  /*8920*/  BRA `(.L_x_235) ;  /* 0xffffffe800d47947 */ /* 0x000fea000383ffff */
.L_x_177:
[----:B0-----:R0:W1:Y:S02]  /*8930*/  SYNCS.PHASECHK.TRANS64.TRYWAIT P0, [R7+URZ], R4 ;  /* 0x00000004070075a7 */ /* 0x001064000800017f */
[----:B-1----:R-:W-:Y:S05]  /*8940*/  @!P0 NANOSLEEP.SYNCS 0x989680 ;  /* 0x009896800000895d */ /* 0x002fea0003900000 */
[----:B------:R-:W1:Y:S02]  /*8950*/  @!P0 SYNCS.PHASECHK.TRANS64 P0, [R7+URZ], R4 ;  /* 0x00000004070085a7 */ /* 0x000e64000800007f */
[----:B-1----:R-:W-:Y:S05]  /*8960*/  @!P0 BRA `(.L_x_177) ;  /* 0xfffffffc00f08947 */ /* 0x002fea000383ffff */
[----:B------:R-:W-:Y:S05]  /*8970*/  BRA `(.L_x_236) ;  /* 0xffffffe800e47947 */ /* 0x000fea000383ffff */
.L_x_178:
[----:B0-----:R0:W1:Y:S02]  /*8980*/  SYNCS.PHASECHK.TRANS64.TRYWAIT P0, [R6+URZ], R3 ;  /* 0x00000003060075a7 */ /* 0x001064000800017f */
[----:B-1----:R-:W-:Y:S05]  /*8990*/  @!P0 NANOSLEEP.SYNCS 0x989680 ;  /* 0x009896800000895d */ /* 0x002fea0003900000 */
[----:B------:R-:W1:Y:S02]  /*89a0*/  @!P0 SYNCS.PHASECHK.TRANS64 P0, [R6+URZ], R3 ;  /* 0x00000003060085a7 */ /* 0x000e64000800007f */
[----:B-1----:R-:W-:Y:S05]  /*89b0*/  @!P0 BRA `(.L_x_178) ;  /* 0xfffffffc00f08947 */ /* 0x002fea000383ffff */
[----:B------:R-:W-:Y:S05]  /*89c0*/  BRA `(.L_x_237) ;  /* 0xffffffe800f47947 */ /* 0x000fea000383ffff */
.L_x_179:
[----:B0-----:R0:W1:Y:S02]  /*89d0*/  SYNCS.PHASECHK.TRANS64.TRYWAIT P0, [R7+URZ], R4 ;  /* 0x00000004070075a7 */ /* 0x001064000800017f */
[----:B-1----:R-:W-:Y:S05]  /*89e0*/  @!P0 NANOSLEEP.SYNCS 0x989680 ;  /* 0x009896800000895d */ /* 0x002fea0003900000 */
[----:B------:R-:W1:Y:S02]  /*89f0*/  @!P0 SYNCS.PHASECHK.TRANS64 P0, [R7+URZ], R4 ;  /* 0x00000004070085a7 */ /* 0x000e64000800007f */
[----:B-1----:R-:W-:Y:S05]  /*8a00*/  @!P0 BRA `(.L_x_179) ;  /* 0xfffffffc00f08947 */ /* 0x002fea000383ffff */
[----:B------:R-:W-:Y:S05]  /*8a10*/  BRA `(.L_x_238) ;  /* 0xffffffec00047947 */ /* 0x000fea000383ffff */
.L_x_180:
[----:B0-----:R0:W1:Y:S02]  /*8a20*/  SYNCS.PHASECHK.TRANS64.TRYWAIT P0, [R6+URZ], R3 ;  /* 0x00000003060075a7 */ /* 0x001064000800017f */
[----:B-1----:R-:W-:Y:S05]  /*8a30*/  @!P0 NANOSLEEP.SYNCS 0x989680 ;  /* 0x009896800000895d */ /* 0x002fea0003900000 */
[----:B------:R-:W1:Y:S02]  /*8a40*/  @!P0 SYNCS.PHASECHK.TRANS64 P0, [R6+URZ], R3 ;  /* 0x00000003060085a7 */ /* 0x000e64000800007f */
[----:B-1----:R-:W-:Y:S05]  /*8a50*/  @!P0 BRA `(.L_x_180) ;  /* 0xfffffffc00f08947 */ /* 0x002fea000383ffff */
[----:B------:R-:W-:Y:S05]  /*8a60*/  BRA `(.L_x_239) ;  /* 0xffffffec00147947 */ /* 0x000fea000383ffff */
.L_x_181:
[----:B0-----:R0:W1:Y:S02]  /*8a70*/  SYNCS.PHASECHK.TRANS64.TRYWAIT P0, [R7+URZ], R4 ;  /* 0x00000004070075a7 */ /* 0x001064000800017f */
[----:B-1----:R-:W-:Y:S05]  /*8a80*/  @!P0 NANOSLEEP.SYNCS 0x989680 ;  /* 0x009896800000895d */ /* 0x002fea0003900000 */
[----:B------:R-:W1:Y:S02]  /*8a90*/  @!P0 SYNCS.PHASECHK.TRANS64 P0, [R7+URZ], R4 ;  /* 0x00000004070085a7 */ /* 0x000e64000800007f */
[----:B-1----:R-:W-:Y:S05]  /*8aa0*/  @!P0 BRA `(.L_x_181) ;  /* 0xfffffffc00f08947 */ /* 0x002fea000383ffff */
[----:B------:R-:W-:Y:S05]  /*8ab0*/  BRA `(.L_x_240) ;  /* 0xffffffec00247947 */ /* 0x000fea000383ffff */
.L_x_182:
[----:B0-----:R0:W1:Y:S02]  /*8ac0*/  SYNCS.PHASECHK.TRANS64.TRYWAIT P0, [R6+URZ], R3 ;  /* 0x00000003060075a7 */ /* 0x001064000800017f */
[----:B-1----:R-:W-:Y:S05]  /*8ad0*/  @!P0 NANOSLEEP.SYNCS 0x989680 ;  /* 0x009896800000895d */ /* 0x002fea0003900000 */
[----:B------:R-:W1:Y:S02]  /*8ae0*/  @!P0 SYNCS.PHASECHK.TRANS64 P0, [R6+URZ], R3 ;  /* 0x00000003060085a7 */ /* 0x000e64000800007f */
[----:B-1----:R-:W-:Y:S05]  /*8af0*/  @!P0 BRA `(.L_x_182) ;  /* 0xfffffffc00f08947 */ /* 0x002fea000383ffff */
[----:B------:R-:W-:Y:S05]  /*8b00*/  BRA `(.L_x_241) ;  /* 0xffffffec00347947 */ /* 0x000fea000383ffff */
.L_x_183:
[----:B0-----:R0:W1:Y:S02]  /*8b10*/  SYNCS.PHASECHK.TRANS64.TRYWAIT P0, [R7+URZ], R4 ;  /* 0x00000004070075a7 */ /* 0x001064000800017f */
[----:B-1----:R-:W-:Y:S05]  /*8b20*/  @!P0 NANOSLEEP.SYNCS 0x989680 ;  /* 0x009896800000895d */ /* 0x002fea0003900000 */
[----:B------:R-:W1:Y:S02]  /*8b30*/  @!P0 SYNCS.PHASECHK.TRANS64 P0, [R7+URZ], R4 ;  /* 0x00000004070085a7 */ /* 0x000e64000800007f */
[----:B-1----:R-:W-:Y:S05]  /*8b40*/  @!P0 BRA `(.L_x_183) ;  /* 0xfffffffc00f08947 */ /* 0x002fea000383ffff */
[----:B------:R-:W-:Y:S05]  /*8b50*/  BRA `(.L_x_242) ;  /* 0xffffffec00447947 */ /* 0x000fea000383ffff */
.L_x_184:
[----:B0-----:R0:W1:Y:S02]  /*8b60*/  SYNCS.PHASECHK.TRANS64.TRYWAIT P0, [R6+URZ], R3 ;  /* 0x00000003060075a7 */ /* 0x001064000800017f */
[----:B-1----:R-:W-:Y:S05]  /*8b70*/  @!P0 NANOSLEEP.SYNCS 0x989680 ;  /* 0x009896800000895d */ /* 0x002fea0003900000 */
[----:B------:R-:W1:Y:S02]  /*8b80*/  @!P0 SYNCS.PHASECHK.TRANS64 P0, [R6+URZ], R3 ;  /* 0x00000003060085a7 */ /* 0x000e64000800007f */
[----:B-1----:R-:W-:Y:S05]  /*8b90*/  @!P0 BRA `(.L_x_184) ;  /* 0xfffffffc00f08947 */ /* 0x002fea000383ffff */
[----:B------:R-:W-:Y:S05]  /*8ba0*/  BRA `(.L_x_243) ;  /* 0xffffffec00547947 */ /* 0x000fea000383ffff */
.L_x_185:
[----:B-1----:R1:W2:Y:S02]  /*8bb0*/  SYNCS.PHASECHK.TRANS64.TRYWAIT P0, [R7+URZ], R4 ;  /* 0x00000004070075a7 */ /* 0x0022a4000800017f */
[----:B--2---:R-:W-:Y:S05]  /*8bc0*/  @!P0 NANOSLEEP.SYNCS 0x989680 ;  /* 0x009896800000895d */ /* 0x004fea0003900000 */
[----:B------:R-:W2:Y:S02]  /*8bd0*/  @!P0 SYNCS.PHASECHK.TRANS64 P0, [R7+URZ], R4 ;  /* 0x00000004070085a7 */ /* 0x000ea4000800007f */
[----:B--2---:R-:W-:Y:S05]  /*8be0*/  @!P0 BRA `(.L_x_185) ;  /* 0xfffffffc00f08947 */ /* 0x004fea000383ffff */
[----:B------:R-:W-:Y:S05]  /*8bf0*/  BRA `(.L_x_244) ;  /* 0xffffffec005c7947 */ /* 0x000fea000383ffff */
.L_x_245:
[----:B------:R-:W-:-:S00]  /*8c00*/  BRA `(.L_x_245) ;  /* 0xfffffffc00fc7947 */ /* 0x000fc0000383ffff */
[----:B------:R-:W-:-:S00]  /*8c10*/  NOP ;  /* 0x0000000000007918 */ /* 0x000fc00000000000 */
        /* <DEDUP_REMOVED lines=14> */
.L_x_246:


//--------------------- .nv.global.init           --------------------------
	.section	.nv.global.init,"aw",@progbits
.nv.global.init:
	.type		$str$22,@object
	.size		$str$22,($str$23 - $str$22)
$str$22:
        /*0000*/ 	.byte	0x6b, 0x5f, 0x74, 0x69, 0x6c, 0x65, 0x5f, 0x63, 0x6f, 0x75, 0x6e, 0x74, 0x20, 0x3e, 0x3d, 0x20
        /*0010*/ 	.byte	0x31, 0x00
	.type		$str$23,@object
	.size		$str$23,(__unnamed_1 - $str$23)
$str$23:
        /*0012*/ 	.byte	0x2f, 0x74, 0x6d, 0x70, 0x2f, 0x63, 0x75, 0x74, 0x6c, 0x61, 0x73, 0x73, 0x5f, 0x73, 0x77, 0x65
        /*0022*/ 	.byte	0x65, 0x70, 0x5f, 0x73, 0x72, 0x63, 0x2f, 0x69, 0x6e, 0x63, 0x6c, 0x75, 0x64, 0x65, 0x2f, 0x63
        /*0032*/ 	.byte	0x75, 0x74, 0x6c, 0x61, 0x73, 0x73, 0x2f, 0x67, 0x65, 0x6d, 0x6d, 0x2f, 0x63, 0x6f, 0x6c, 0x6c
        /*0042*/ 	.byte	0x65, 0x63, 0x74, 0x69, 0x76, 0x65, 0x2f, 0x73, 0x6d, 0x39, 0x30, 0x5f, 0x6d, 0x6d, 0x61, 0x5f
        /*0052*/ 	.byte	0x74, 0x6d, 0x61, 0x5f, 0x67, 0x6d, 0x6d, 0x61, 0x5f, 0x73, 0x73, 0x5f, 0x77, 0x61, 0x72, 0x70
        /*0062*/ 	.byte	0x73, 0x70, 0x65, 0x63, 0x69, 0x61, 0x6c, 0x69, 0x7a, 0x65, 0x64, 0x2e, 0x68, 0x70, 0x70, 0x00
	.type		__unnamed_1,@object
	.size		__unnamed_1,(.L_0 - __unnamed_1)
__unnamed_1:
        /*0072*/ 	.byte	0x76, 0x6f, 0x69, 0x64, 0x20, 0x63, 0x75, 0x74, 0x6c, 0x61, 0x73, 0x73, 0x3a, 0x3a, 0x67, 0x65
        /* <DEDUP_REMOVED lines=171> */
        /*0b32*/ 	.byte	0x64, 0x65, 0x6e, 0x74, 0x69, 0x74, 0x79, 0x5d, 0x00
.L_0:


//--------------------- .nv.shared._ZN7cutlass13device_kernelINS_4gemm6kernel13GemmUniversalIN4cute5tupleIJiiiiEEENS1_10collective13CollectiveMmaINS1_34MainloopSm90TmaGmmaWarpSpecializedILi50ENS5_IJNS4_1CILi1EEESB_SB_EEENS1_32KernelTmaWarpSpecializedPingpongEEENS5_IJNSA_ILi64EEENSA_ILi80EEENSA_ILi32EEEEEEaNS5_IJlSB_lEEEaSJ_NS4_8TiledMMAINS4_8MMA_AtomIJNS4_4SM904GMMA26MMA_64x16x32_S32S8S8_SS_TNEEEENS4_6LayoutISC_NS5_IJNSA_ILi0EEESR_SR_EEEEENS5_IJNS4_10UnderscoreESU_SU_EEEEENS4_13SM90_TMA_LOADENS4_14ComposedLayoutINS4_7SwizzleILi1ELi4ELi3EEENS4_18smem_ptr_flag_bitsILi8EEENSQ_INS5_IJNSA_ILi8EEESH_EEENS5_IJSH_SB_EEEEEEEvNS4_8identityESX_S17_vS18_EENS_8epilogue10collective6detail29Sm90TmaWarpSpecializedAdapterINS1B_15DefaultEpilogueIaSJ_SJ_NS1A_6thread17LinearCombinationIaLi1EiiLNS1F_9ScaleType4KindE0ELNS_15FloatRoundStyleE2EaEENS1_15EpilogueDefaultEEEEEvvEEEEvNT_6ParamsE --------------------------
	.section	.nv.shared._ZN7cutlass13device_kernelINS_4gemm6kernel13GemmUniversalIN4cute5tupleIJiiiiEEENS1_10collective13CollectiveMmaINS1_34MainloopSm90TmaGmmaWarpSpecializedILi50ENS5_IJNS4_1CILi1EEESB_SB_EEENS1_32KernelTmaWarpSpecializedPingpongEEENS5_IJNSA_ILi64EEENSA_ILi80EEENSA_ILi32EEEEEEaNS5_IJlSB_lEEEaSJ_NS4_8TiledMMAINS4_8MMA_AtomIJNS4_4SM904GMMA26MMA_64x16x32_S32S8S8_SS_TNEEEENS4_6LayoutISC_NS5_IJNSA_ILi0EEESR_SR_EEEEENS5_IJNS4_10UnderscoreESU_SU_EEEEENS4_13SM90_TMA_LOADENS4_14ComposedLayoutINS4_7SwizzleILi1ELi4ELi3EEENS4_18smem_ptr_flag_bitsILi8EEENSQ_INS5_IJNSA_ILi8EEESH_EEENS5_IJSH_SB_EEEEEEEvNS4_8identityESX_S17_vS18_EENS_8epilogue10collective6detail29Sm90TmaWarpSpecializedAdapterINS1B_15DefaultEpilogueIaSJ_SJ_NS1A_6thread17LinearCombinationIaLi1EiiLNS1F_9ScaleType4KindE0ELNS_15FloatRoundStyleE2EaEENS1_15EpilogueDefaultEEEEEvvEEEEvNT_6ParamsE,"aw",@nobits
	.sectionflags	@""
	.align	16
	.zero		1024


//--------------------- .nv.shared.reserved.0     --------------------------
	.section	.nv.shared.reserved.0,"aw",@nobits
	.weak		__nv_reservedSMEM_offset_0_alias
	.size		__nv_reservedSMEM_offset_0_alias, 0, 0
	.other		__nv_reservedSMEM_offset_0_alias,@"STO_CUDA_RESERVED_SHARED STV_DEFAULT"
__nv_reservedSMEM_offset_0_alias:
	.zero		0


//--------------------- .nv.global                --------------------------
	.section	.nv.global,"aw",@nobits
.nv.global:
	.type		_ZN39_INTERNAL_d2af24e7_4_k_cu_10933818_43934cute1_E,@object
	.size		_ZN39_INTERNAL_d2af24e7_4_k_cu_10933818_43934cute1_E,(_ZN39_INTERNAL_d2af24e7_4_k_cu_10933818_43934cuda3std3__45__cpo6cbeginE - _ZN39_INTERNAL_d2af24e7_4_k_cu_10933818_43934cute1_E)
_ZN39_INTERNAL_d2af24e7_4_k_cu_10933818_43934cute1_E:
	.zero		1
	.type		_ZN39_INTERNAL_d2af24e7_4_k_cu_10933818_43934cuda3std3__45__cpo6cbeginE,@object
	.size		_ZN39_INTERNAL_d2af24e7_4_k_cu_10933818_43934cuda3std3__45__cpo6cbeginE,(_ZN39_INTERNAL_d2af24e7_4_k_cu_10933818_43934cuda3std3__48in_placeE - _ZN39_INTERNAL_d2af24e7_4_k_cu_10933818_43934cuda3std3__45__cpo6cbeginE)
_ZN39_INTERNAL_d2af24e7_4_k_cu_10933818_43934cuda3std3__45__cpo6cbeginE:
	.zero		1
	.type		_ZN39_INTERNAL_d2af24e7_4_k_cu_10933818_43934cuda3std3__48in_placeE,@object
	.size		_ZN39_INTERNAL_d2af24e7_4_k_cu_10933818_43934cuda3std3__48in_placeE,(_ZN39_INTERNAL_d2af24e7_4_k_cu_10933818_43934cuda3std6ranges3__45__cpo9iter_moveE - _ZN39_INTERNAL_d2af24e7_4_k_cu_10933818_43934cuda3std3__48in_placeE)
_ZN39_INTERNAL_d2af24e7_4_k_cu_10933818_43934cuda3std3__48in_placeE:
	.zero		1
	.type		_ZN39_INTERNAL_d2af24e7_4_k_cu_10933818_43934cuda3std6ranges3__45__cpo9iter_moveE,@object
	.size		_ZN39_INTERNAL_d2af24e7_4_k_cu_10933818_43934cuda3std6ranges3__45__cpo9iter_moveE,(_ZN39_INTERNAL_d2af24e7_4_k_cu_10933818_43934cuda3std3__45__cpo5beginE - _ZN39_INTERNAL_d2af24e7_4_k_cu_10933818_43934cuda3std6ranges3__45__cpo9iter_moveE)
_ZN39_INTERNAL_d2af24e7_4_k_cu_10933818_43934cuda3std6ranges3__45__cpo9iter_moveE:
	.zero		1
	.type		_ZN39_INTERNAL_d2af24e7_4_k_cu_10933818_43934cuda3std3__45__cpo5beginE,@object
	.size		_ZN39_INTERNAL_d2af24e7_4_k_cu_10933818_43934cuda3std3__45__cpo5beginE,(_ZN39_INTERNAL_d2af24e7_4_k_cu_10933818_43934cuda3std3__441_GLOBAL__N__d2af24e7_4_k_cu_10933818_43936ignoreE - _ZN39_INTERNAL_d2af24e7_4_k_cu_10933818_43934cuda3std3__45__cpo5beginE)
_ZN39_INTERNAL_d2af24e7_4_k_cu_10933818_43934cuda3std3__45__cpo5beginE:
	.zero		1
	.type		_ZN39_INTERNAL_d2af24e7_4_k_cu_10933818_43934cuda3std3__441_GLOBAL__N__d2af24e7_4_k_cu_10933818_43936ignoreE,@object
	.size		_ZN39_INTERNAL_d2af24e7_4_k_cu_10933818_43934cuda3std3__441_GLOBAL__N__d2af24e7_4_k_cu_10933818_43936ignoreE,(_ZN39_INTERNAL_d2af24e7_4_k_cu_10933818_43934cute7productE - _ZN39_INTERNAL_d2af24e7_4_k_cu_10933818_43934cuda3std3__441_GLOBAL__N__d2af24e7_4_k_cu_10933818_43936ignoreE)
_ZN39_INTERNAL_d2af24e7_4_k_cu_10933818_43934cuda3std3__441_GLOBAL__N__d2af24e7_4_k_cu_10933818_43936ignoreE:
	.zero		1
	.type		_ZN39_INTERNAL_d2af24e7_4_k_cu_10933818_43934cute7productE,@object
	.size		_ZN39_INTERNAL_d2af24e7_4_k_cu_10933818_43934cute7productE,(_ZN39_INTERNAL_d2af24e7_4_k_cu_10933818_43934cuda3std3__45__cpo3endE - _ZN39_INTERNAL_d2af24e7_4_k_cu_10933818_43934cute7productE)
_ZN39_INTERNAL_d2af24e7_4_k_cu_10933818_43934cute7productE:
	.zero		1
	.type		_ZN39_INTERNAL_d2af24e7_4_k_cu_10933818_43934cuda3std3__45__cpo3endE,@object
	.size		_ZN39_INTERNAL_d2af24e7_4_k_cu_10933818_43934cuda3std3__45__cpo3endE,(_ZN39_INTERNAL_d2af24e7_4_k_cu_10933818_43934cuda3std3__419piecewise_constructE - _ZN39_INTERNAL_d2af24e7_4_k_cu_10933818_43934cuda3std3__45__cpo3endE)
_ZN39_INTERNAL_d2af24e7_4_k_cu_10933818_43934cuda3std3__45__cpo3endE:
	.zero		1
	.type		_ZN39_INTERNAL_d2af24e7_4_k_cu_10933818_43934cuda3std3__419piecewise_constructE,@object
	.size		_ZN39_INTERNAL_d2af24e7_4_k_cu_10933818_43934cuda3std3__419piecewise_constructE,(_ZN39_INTERNAL_d2af24e7_4_k_cu_10933818_43934cuda3std3__45__cpo4cendE - _ZN39_INTERNAL_d2af24e7_4_k_cu_10933818_43934cuda3std3__419piecewise_constructE)
_ZN39_INTERNAL_d2af24e7_4_k_cu_10933818_43934cuda3std3__419piecewise_constructE:
	.zero		1
	.type		_ZN39_INTERNAL_d2af24e7_4_k_cu_10933818_43934cuda3std3__45__cpo4cendE,@object
	.size		_ZN39_INTERNAL_d2af24e7_4_k_cu_10933818_43934cuda3std3__45__cpo4cendE,(_ZN39_INTERNAL_d2af24e7_4_k_cu_10933818_43934cuda3std6ranges3__45__cpo4swapE - _ZN39_INTERNAL_d2af24e7_4_k_cu_10933818_43934cuda3std3__45__cpo4cendE)
_ZN39_INTERNAL_d2af24e7_4_k_cu_10933818_43934cuda3std3__45__cpo4cendE:
	.zero		1
	.type		_ZN39_INTERNAL_d2af24e7_4_k_cu_10933818_43934cuda3std6ranges3__45__cpo4swapE,@object
	.size		_ZN39_INTERNAL_d2af24e7_4_k_cu_10933818_43934cuda3std6ranges3__45__cpo4swapE,(.L_8 - _ZN39_INTERNAL_d2af24e7_4_k_cu_10933818_43934cuda3std6ranges3__45__cpo4swapE)
_ZN39_INTERNAL_d2af24e7_4_k_cu_10933818_43934cuda3std6ranges3__45__cpo4swapE:
	.zero		1
.L_8:


//--------------------- .nv.constant0._ZN7cutlass13device_kernelINS_4gemm6kernel13GemmUniversalIN4cute5tupleIJiiiiEEENS1_10collective13CollectiveMmaINS1_34MainloopSm90TmaGmmaWarpSpecializedILi50ENS5_IJNS4_1CILi1EEESB_SB_EEENS1_32KernelTmaWarpSpecializedPingpongEEENS5_IJNSA_ILi64EEENSA_ILi80EEENSA_ILi32EEEEEEaNS5_IJlSB_lEEEaSJ_NS4_8TiledMMAINS4_8MMA_AtomIJNS4_4SM904GMMA26MMA_64x16x32_S32S8S8_SS_TNEEEENS4_6LayoutISC_NS5_IJNSA_ILi0EEESR_SR_EEEEENS5_IJNS4_10UnderscoreESU_SU_EEEEENS4_13SM90_TMA_LOADENS4_14ComposedLayoutINS4_7SwizzleILi1ELi4ELi3EEENS4_18smem_ptr_flag_bitsILi8EEENSQ_INS5_IJNSA_ILi8EEESH_EEENS5_IJSH_SB_EEEEEEEvNS4_8identityESX_S17_vS18_EENS_8epilogue10collective6detail29Sm90TmaWarpSpecializedAdapterINS1B_15DefaultEpilogueIaSJ_SJ_NS1A_6thread17LinearCombinationIaLi1EiiLNS1F_9ScaleType4KindE0ELNS_15FloatRoundStyleE2EaEENS1_15EpilogueDefaultEEEEEvvEEEEvNT_6ParamsE --------------------------
	.section	.nv.constant0._ZN7cutlass13device_kernelINS_4gemm6kernel13GemmUniversalIN4cute5tupleIJiiiiEEENS1_10collective13CollectiveMmaINS1_34MainloopSm90TmaGmmaWarpSpecializedILi50ENS5_IJNS4_1CILi1EEESB_SB_EEENS1_32KernelTmaWarpSpecializedPingpongEEENS5_IJNSA_ILi64EEENSA_ILi80EEENSA_ILi32EEEEEEaNS5_IJlSB_lEEEaSJ_NS4_8TiledMMAINS4_8MMA_AtomIJNS4_4SM904GMMA26MMA_64x16x32_S32S8S8_SS_TNEEEENS4_6LayoutISC_NS5_IJNSA_ILi0EEESR_SR_EEEEENS5_IJNS4_10UnderscoreESU_SU_EEEEENS4_13SM90_TMA_LOADENS4_14ComposedLayoutINS4_7SwizzleILi1ELi4ELi3EEENS4_18smem_ptr_flag_bitsILi8EEENSQ_INS5_IJNSA_ILi8EEESH_EEENS5_IJSH_SB_EEEEEEEvNS4_8identityESX_S17_vS18_EENS_8epilogue10collective6detail29Sm90TmaWarpSpecializedAdapterINS1B_15DefaultEpilogueIaSJ_SJ_NS1A_6thread17LinearCombinationIaLi1EiiLNS1F_9ScaleType4KindE0ELNS_15FloatRoundStyleE2EaEENS1_15EpilogueDefaultEEEEEvvEEEEvNT_6ParamsE,"a",@progbits
	.sectionflags	@""
	.align	4
.nv.constant0._ZN7cutlass13device_kernelINS_4gemm6kernel13GemmUniversalIN4cute5tupleIJiiiiEEENS1_10collective13CollectiveMmaINS1_34MainloopSm90TmaGmmaWarpSpecializedILi50ENS5_IJNS4_1CILi1EEESB_SB_EEENS1_32KernelTmaWarpSpecializedPingpongEEENS5_IJNSA_ILi64EEENSA_ILi80EEENSA_ILi32EEEEEEaNS5_IJlSB_lEEEaSJ_NS4_8TiledMMAINS4_8MMA_AtomIJNS4_4SM904GMMA26MMA_64x16x32_S32S8S8_SS_TNEEEENS4_6LayoutISC_NS5_IJNSA_ILi0EEESR_SR_EEEEENS5_IJNS4_10UnderscoreESU_SU_EEEEENS4_13SM90_TMA_LOADENS4_14ComposedLayoutINS4_7SwizzleILi1ELi4ELi3EEENS4_18smem_ptr_flag_bitsILi8EEENSQ_INS5_IJNSA_ILi8EEESH_EEENS5_IJSH_SB_EEEEEEEvNS4_8identityESX_S17_vS18_EENS_8epilogue10collective6detail29Sm90TmaWarpSpecializedAdapterINS1B_15DefaultEpilogueIaSJ_SJ_NS1A_6thread17LinearCombinationIaLi1EiiLNS1F_9ScaleType4KindE0ELNS_15FloatRoundStyleE2EaEENS1_15EpilogueDefaultEEEEEvvEEEEvNT_6ParamsE:
	.zero		1664


//--------------------- SYMBOLS --------------------------

	.type		.nv.reservedSmem.offset0,@object
	.size		.nv.reservedSmem.offset0,0x4
	.type		__assertfail,@function
